//
// Generated by NVIDIA NVVM Compiler
//
// Compiler Build ID: CL-36424714
// Cuda compilation tools, release 13.0, V13.0.88
// Based on NVVM 20.0.0
//

.version 9.0
.target sm_100
.address_size 64

	// .globl	_Z27SoftmaxCrossEntropyBackwardPfPKfPKiii

.visible .entry _Z27SoftmaxCrossEntropyBackwardPfPKfPKiii(
	.param .u64 .ptr .align 1 _Z27SoftmaxCrossEntropyBackwardPfPKfPKiii_param_0,
	.param .u64 .ptr .align 1 _Z27SoftmaxCrossEntropyBackwardPfPKfPKiii_param_1,
	.param .u64 .ptr .align 1 _Z27SoftmaxCrossEntropyBackwardPfPKfPKiii_param_2,
	.param .u32 _Z27SoftmaxCrossEntropyBackwardPfPKfPKiii_param_3,
	.param .u32 _Z27SoftmaxCrossEntropyBackwardPfPKfPKiii_param_4
)
{
	.reg .pred 	%p<3>;
	.reg .b32 	%r<12>;
	.reg .b32 	%f<4>;
	.reg .b64 	%rd<12>;

	ld.param.u64 	%rd1, [_Z27SoftmaxCrossEntropyBackwardPfPKfPKiii_param_0];
	ld.param.u64 	%rd2, [_Z27SoftmaxCrossEntropyBackwardPfPKfPKiii_param_1];
	ld.param.u64 	%rd3, [_Z27SoftmaxCrossEntropyBackwardPfPKfPKiii_param_2];
	ld.param.u32 	%r3, [_Z27SoftmaxCrossEntropyBackwardPfPKfPKiii_param_3];
	ld.param.u32 	%r2, [_Z27SoftmaxCrossEntropyBackwardPfPKfPKiii_param_4];
	mov.u32 	%r4, %ntid.x;
	mov.u32 	%r5, %ctaid.x;
	mov.u32 	%r6, %tid.x;
	mad.lo.s32 	%r1, %r4, %r5, %r6;
	mul.lo.s32 	%r7, %r2, %r3;
	setp.ge.s32 	%p1, %r1, %r7;
	@%p1 bra 	$L__BB0_2;
	cvta.to.global.u64 	%rd4, %rd3;
	cvta.to.global.u64 	%rd5, %rd2;
	cvta.to.global.u64 	%rd6, %rd1;
	div.s32 	%r8, %r1, %r2;
	mul.lo.s32 	%r9, %r8, %r2;
	sub.s32 	%r10, %r1, %r9;
	mul.wide.s32 	%rd7, %r8, 4;
	add.s64 	%rd8, %rd4, %rd7;
	ld.global.u32 	%r11, [%rd8];
	mul.wide.s32 	%rd9, %r1, 4;
	add.s64 	%rd10, %rd5, %rd9;
	ld.global.f32 	%f1, [%rd10];
	setp.eq.s32 	%p2, %r10, %r11;
	selp.f32 	%f2, 0f3F800000, 0f00000000, %p2;
	sub.f32 	%f3, %f1, %f2;
	add.s64 	%rd11, %rd6, %rd9;
	st.global.f32 	[%rd11], %f3;
$L__BB0_2:
	ret;

}
	// .globl	_Z27FullyConnectedLayerBackwardPKfS0_PfS1_iii
.visible .entry _Z27FullyConnectedLayerBackwardPKfS0_PfS1_iii(
	.param .u64 .ptr .align 1 _Z27FullyConnectedLayerBackwardPKfS0_PfS1_iii_param_0,
	.param .u64 .ptr .align 1 _Z27FullyConnectedLayerBackwardPKfS0_PfS1_iii_param_1,
	.param .u64 .ptr .align 1 _Z27FullyConnectedLayerBackwardPKfS0_PfS1_iii_param_2,
	.param .u64 .ptr .align 1 _Z27FullyConnectedLayerBackwardPKfS0_PfS1_iii_param_3,
	.param .u32 _Z27FullyConnectedLayerBackwardPKfS0_PfS1_iii_param_4,
	.param .u32 _Z27FullyConnectedLayerBackwardPKfS0_PfS1_iii_param_5,
	.param .u32 _Z27FullyConnectedLayerBackwardPKfS0_PfS1_iii_param_6
)
{
	.reg .pred 	%p<21>;
	.reg .b32 	%r<77>;
	.reg .b32 	%f<150>;
	.reg .b64 	%rd<93>;

	ld.param.u64 	%rd5, [_Z27FullyConnectedLayerBackwardPKfS0_PfS1_iii_param_0];
	ld.param.u64 	%rd6, [_Z27FullyConnectedLayerBackwardPKfS0_PfS1_iii_param_1];
	ld.param.u64 	%rd3, [_Z27FullyConnectedLayerBackwardPKfS0_PfS1_iii_param_2];
	ld.param.u64 	%rd4, [_Z27FullyConnectedLayerBackwardPKfS0_PfS1_iii_param_3];
	ld.param.u32 	%r44, [_Z27FullyConnectedLayerBackwardPKfS0_PfS1_iii_param_4];
	ld.param.u32 	%r45, [_Z27FullyConnectedLayerBackwardPKfS0_PfS1_iii_param_5];
	ld.param.u32 	%r46, [_Z27FullyConnectedLayerBackwardPKfS0_PfS1_iii_param_6];
	cvta.to.global.u64 	%rd1, %rd6;
	cvta.to.global.u64 	%rd2, %rd5;
	mov.u32 	%r47, %ctaid.x;
	mov.u32 	%r48, %ntid.x;
	mov.u32 	%r49, %tid.x;
	mad.lo.s32 	%r1, %r47, %r48, %r49;
	mul.lo.s32 	%r2, %r46, %r45;
	add.s32 	%r50, %r2, %r45;
	setp.ge.s32 	%p1, %r1, %r50;
	@%p1 bra 	$L__BB1_29;
	setp.ge.s32 	%p2, %r1, %r2;
	@%p2 bra 	$L__BB1_15;
	div.s32 	%r3, %r1, %r45;
	mul.lo.s32 	%r55, %r3, %r45;
	sub.s32 	%r4, %r1, %r55;
	setp.lt.s32 	%p12, %r44, 1;
	mov.f32 	%f140, 0f00000000;
	@%p12 bra 	$L__BB1_14;
	and.b32  	%r5, %r44, 7;
	setp.lt.u32 	%p13, %r44, 8;
	mov.f32 	%f140, 0f00000000;
	mov.b32 	%r68, 0;
	@%p13 bra 	$L__BB1_6;
	and.b32  	%r68, %r44, 2147483640;
	neg.s32 	%r66, %r68;
	shl.b32 	%r8, %r46, 3;
	shl.b32 	%r9, %r45, 3;
	mov.f32 	%f140, 0f00000000;
	mul.wide.s32 	%rd50, %r45, 4;
	mul.wide.s32 	%rd52, %r46, 4;
	mov.u32 	%r64, %r4;
	mov.u32 	%r65, %r3;
$L__BB1_5:
	.pragma "nounroll";
	mul.wide.s32 	%rd46, %r64, 4;
	add.s64 	%rd47, %rd2, %rd46;
	ld.global.f32 	%f90, [%rd47];
	mul.wide.s32 	%rd48, %r65, 4;
	add.s64 	%rd49, %rd1, %rd48;
	ld.global.f32 	%f91, [%rd49];
	fma.rn.f32 	%f92, %f90, %f91, %f140;
	add.s64 	%rd51, %rd47, %rd50;
	ld.global.f32 	%f93, [%rd51];
	add.s64 	%rd53, %rd49, %rd52;
	ld.global.f32 	%f94, [%rd53];
	fma.rn.f32 	%f95, %f93, %f94, %f92;
	add.s64 	%rd54, %rd51, %rd50;
	ld.global.f32 	%f96, [%rd54];
	add.s64 	%rd55, %rd53, %rd52;
	ld.global.f32 	%f97, [%rd55];
	fma.rn.f32 	%f98, %f96, %f97, %f95;
	add.s64 	%rd56, %rd54, %rd50;
	ld.global.f32 	%f99, [%rd56];
	add.s64 	%rd57, %rd55, %rd52;
	ld.global.f32 	%f100, [%rd57];
	fma.rn.f32 	%f101, %f99, %f100, %f98;
	add.s64 	%rd58, %rd56, %rd50;
	ld.global.f32 	%f102, [%rd58];
	add.s64 	%rd59, %rd57, %rd52;
	ld.global.f32 	%f103, [%rd59];
	fma.rn.f32 	%f104, %f102, %f103, %f101;
	add.s64 	%rd60, %rd58, %rd50;
	ld.global.f32 	%f105, [%rd60];
	add.s64 	%rd61, %rd59, %rd52;
	ld.global.f32 	%f106, [%rd61];
	fma.rn.f32 	%f107, %f105, %f106, %f104;
	add.s64 	%rd62, %rd60, %rd50;
	ld.global.f32 	%f108, [%rd62];
	add.s64 	%rd63, %rd61, %rd52;
	ld.global.f32 	%f109, [%rd63];
	fma.rn.f32 	%f110, %f108, %f109, %f107;
	add.s64 	%rd64, %rd62, %rd50;
	ld.global.f32 	%f111, [%rd64];
	add.s64 	%rd65, %rd63, %rd52;
	ld.global.f32 	%f112, [%rd65];
	fma.rn.f32 	%f140, %f111, %f112, %f110;
	add.s32 	%r66, %r66, 8;
	add.s32 	%r65, %r65, %r8;
	add.s32 	%r64, %r64, %r9;
	setp.ne.s32 	%p14, %r66, 0;
	@%p14 bra 	$L__BB1_5;
$L__BB1_6:
	setp.eq.s32 	%p15, %r5, 0;
	@%p15 bra 	$L__BB1_14;
	and.b32  	%r17, %r44, 3;
	setp.lt.u32 	%p16, %r5, 4;
	@%p16 bra 	$L__BB1_9;
	mad.lo.s32 	%r57, %r68, %r45, %r4;
	mul.wide.s32 	%rd66, %r57, 4;
	add.s64 	%rd67, %rd2, %rd66;
	ld.global.f32 	%f114, [%rd67];
	mad.lo.s32 	%r58, %r68, %r46, %r3;
	mul.wide.s32 	%rd68, %r58, 4;
	add.s64 	%rd69, %rd1, %rd68;
	ld.global.f32 	%f115, [%rd69];
	fma.rn.f32 	%f116, %f114, %f115, %f140;
	mul.wide.s32 	%rd70, %r45, 4;
	add.s64 	%rd71, %rd67, %rd70;
	ld.global.f32 	%f117, [%rd71];
	mul.wide.s32 	%rd72, %r46, 4;
	add.s64 	%rd73, %rd69, %rd72;
	ld.global.f32 	%f118, [%rd73];
	fma.rn.f32 	%f119, %f117, %f118, %f116;
	add.s64 	%rd74, %rd71, %rd70;
	ld.global.f32 	%f120, [%rd74];
	add.s64 	%rd75, %rd73, %rd72;
	ld.global.f32 	%f121, [%rd75];
	fma.rn.f32 	%f122, %f120, %f121, %f119;
	add.s64 	%rd76, %rd74, %rd70;
	ld.global.f32 	%f123, [%rd76];
	add.s64 	%rd77, %rd75, %rd72;
	ld.global.f32 	%f124, [%rd77];
	fma.rn.f32 	%f140, %f123, %f124, %f122;
	add.s32 	%r68, %r68, 4;
$L__BB1_9:
	setp.eq.s32 	%p17, %r17, 0;
	@%p17 bra 	$L__BB1_14;
	setp.eq.s32 	%p18, %r17, 1;
	@%p18 bra 	$L__BB1_12;
	mad.lo.s32 	%r59, %r68, %r45, %r4;
	mul.wide.s32 	%rd78, %r59, 4;
	add.s64 	%rd79, %rd2, %rd78;
	ld.global.f32 	%f126, [%rd79];
	mad.lo.s32 	%r60, %r68, %r46, %r3;
	mul.wide.s32 	%rd80, %r60, 4;
	add.s64 	%rd81, %rd1, %rd80;
	ld.global.f32 	%f127, [%rd81];
	fma.rn.f32 	%f128, %f126, %f127, %f140;
	mul.wide.s32 	%rd82, %r45, 4;
	add.s64 	%rd83, %rd79, %rd82;
	ld.global.f32 	%f129, [%rd83];
	mul.wide.s32 	%rd84, %r46, 4;
	add.s64 	%rd85, %rd81, %rd84;
	ld.global.f32 	%f130, [%rd85];
	fma.rn.f32 	%f140, %f129, %f130, %f128;
	add.s32 	%r68, %r68, 2;
$L__BB1_12:
	and.b32  	%r61, %r44, 1;
	setp.eq.b32 	%p19, %r61, 1;
	not.pred 	%p20, %p19;
	@%p20 bra 	$L__BB1_14;
	mad.lo.s32 	%r62, %r68, %r45, %r4;
	mul.wide.s32 	%rd86, %r62, 4;
	add.s64 	%rd87, %rd2, %rd86;
	ld.global.f32 	%f131, [%rd87];
	mad.lo.s32 	%r63, %r68, %r46, %r3;
	mul.wide.s32 	%rd88, %r63, 4;
	add.s64 	%rd89, %rd1, %rd88;
	ld.global.f32 	%f132, [%rd89];
	fma.rn.f32 	%f140, %f131, %f132, %f140;
$L__BB1_14:
	cvta.to.global.u64 	%rd90, %rd3;
	mul.wide.s32 	%rd91, %r1, 4;
	add.s64 	%rd92, %rd90, %rd91;
	st.global.f32 	[%rd92], %f140;
	bra.uni 	$L__BB1_29;
$L__BB1_15:
	sub.s32 	%r22, %r1, %r2;
	setp.lt.s32 	%p3, %r44, 1;
	mov.f32 	%f149, 0f00000000;
	@%p3 bra 	$L__BB1_28;
	and.b32  	%r23, %r44, 15;
	setp.lt.u32 	%p4, %r44, 16;
	mov.f32 	%f149, 0f00000000;
	mov.b32 	%r73, 0;
	@%p4 bra 	$L__BB1_19;
	and.b32  	%r73, %r44, 2147483632;
	neg.s32 	%r71, %r73;
	shl.b32 	%r26, %r45, 4;
	mov.f32 	%f149, 0f00000000;
	mul.wide.s32 	%rd9, %r45, 4;
	mov.u32 	%r70, %r22;
$L__BB1_18:
	.pragma "nounroll";
	mul.wide.s32 	%rd7, %r70, 4;
	add.s64 	%rd8, %rd2, %rd7;
	ld.global.f32 	%f30, [%rd8];
	add.f32 	%f31, %f149, %f30;
	add.s64 	%rd10, %rd8, %rd9;
	ld.global.f32 	%f32, [%rd10];
	add.f32 	%f33, %f31, %f32;
	add.s64 	%rd11, %rd10, %rd9;
	ld.global.f32 	%f34, [%rd11];
	add.f32 	%f35, %f33, %f34;
	add.s64 	%rd12, %rd11, %rd9;
	ld.global.f32 	%f36, [%rd12];
	add.f32 	%f37, %f35, %f36;
	add.s64 	%rd13, %rd12, %rd9;
	ld.global.f32 	%f38, [%rd13];
	add.f32 	%f39, %f37, %f38;
	add.s64 	%rd14, %rd13, %rd9;
	ld.global.f32 	%f40, [%rd14];
	add.f32 	%f41, %f39, %f40;
	add.s64 	%rd15, %rd14, %rd9;
	ld.global.f32 	%f42, [%rd15];
	add.f32 	%f43, %f41, %f42;
	add.s64 	%rd16, %rd15, %rd9;
	ld.global.f32 	%f44, [%rd16];
	add.f32 	%f45, %f43, %f44;
	add.s64 	%rd17, %rd16, %rd9;
	ld.global.f32 	%f46, [%rd17];
	add.f32 	%f47, %f45, %f46;
	add.s64 	%rd18, %rd17, %rd9;
	ld.global.f32 	%f48, [%rd18];
	add.f32 	%f49, %f47, %f48;
	add.s64 	%rd19, %rd18, %rd9;
	ld.global.f32 	%f50, [%rd19];
	add.f32 	%f51, %f49, %f50;
	add.s64 	%rd20, %rd19, %rd9;
	ld.global.f32 	%f52, [%rd20];
	add.f32 	%f53, %f51, %f52;
	add.s64 	%rd21, %rd20, %rd9;
	ld.global.f32 	%f54, [%rd21];
	add.f32 	%f55, %f53, %f54;
	add.s64 	%rd22, %rd21, %rd9;
	ld.global.f32 	%f56, [%rd22];
	add.f32 	%f57, %f55, %f56;
	add.s64 	%rd23, %rd22, %rd9;
	ld.global.f32 	%f58, [%rd23];
	add.f32 	%f59, %f57, %f58;
	add.s64 	%rd24, %rd23, %rd9;
	ld.global.f32 	%f60, [%rd24];
	add.f32 	%f149, %f59, %f60;
	add.s32 	%r71, %r71, 16;
	add.s32 	%r70, %r70, %r26;
	setp.ne.s32 	%p5, %r71, 0;
	@%p5 bra 	$L__BB1_18;
$L__BB1_19:
	setp.eq.s32 	%p6, %r23, 0;
	@%p6 bra 	$L__BB1_28;
	and.b32  	%r32, %r44, 7;
	setp.lt.u32 	%p7, %r23, 8;
	@%p7 bra 	$L__BB1_22;
	mad.lo.s32 	%r52, %r73, %r45, %r22;
	mul.wide.s32 	%rd25, %r52, 4;
	add.s64 	%rd26, %rd2, %rd25;
	ld.global.f32 	%f62, [%rd26];
	add.f32 	%f63, %f149, %f62;
	mul.wide.s32 	%rd27, %r45, 4;
	add.s64 	%rd28, %rd26, %rd27;
	ld.global.f32 	%f64, [%rd28];
	add.f32 	%f65, %f63, %f64;
	add.s64 	%rd29, %rd28, %rd27;
	ld.global.f32 	%f66, [%rd29];
	add.f32 	%f67, %f65, %f66;
	add.s64 	%rd30, %rd29, %rd27;
	ld.global.f32 	%f68, [%rd30];
	add.f32 	%f69, %f67, %f68;
	add.s64 	%rd31, %rd30, %rd27;
	ld.global.f32 	%f70, [%rd31];
	add.f32 	%f71, %f69, %f70;
	add.s64 	%rd32, %rd31, %rd27;
	ld.global.f32 	%f72, [%rd32];
	add.f32 	%f73, %f71, %f72;
	add.s64 	%rd33, %rd32, %rd27;
	ld.global.f32 	%f74, [%rd33];
	add.f32 	%f75, %f73, %f74;
	add.s64 	%rd34, %rd33, %rd27;
	ld.global.f32 	%f76, [%rd34];
	add.f32 	%f149, %f75, %f76;
	add.s32 	%r73, %r73, 8;
$L__BB1_22:
	setp.eq.s32 	%p8, %r32, 0;
	@%p8 bra 	$L__BB1_28;
	and.b32  	%r35, %r44, 3;
	setp.lt.u32 	%p9, %r32, 4;
	@%p9 bra 	$L__BB1_25;
	mad.lo.s32 	%r53, %r73, %r45, %r22;
	mul.wide.s32 	%rd35, %r53, 4;
	add.s64 	%rd36, %rd2, %rd35;
	ld.global.f32 	%f78, [%rd36];
	add.f32 	%f79, %f149, %f78;
	mul.wide.s32 	%rd37, %r45, 4;
	add.s64 	%rd38, %rd36, %rd37;
	ld.global.f32 	%f80, [%rd38];
	add.f32 	%f81, %f79, %f80;
	add.s64 	%rd39, %rd38, %rd37;
	ld.global.f32 	%f82, [%rd39];
	add.f32 	%f83, %f81, %f82;
	add.s64 	%rd40, %rd39, %rd37;
	ld.global.f32 	%f84, [%rd40];
	add.f32 	%f149, %f83, %f84;
	add.s32 	%r73, %r73, 4;
$L__BB1_25:
	setp.eq.s32 	%p10, %r35, 0;
	@%p10 bra 	$L__BB1_28;
	sub.s32 	%r54, %r73, %r46;
	mad.lo.s32 	%r76, %r45, %r54, %r1;
	neg.s32 	%r75, %r35;
$L__BB1_27:
	.pragma "nounroll";
	mul.wide.s32 	%rd41, %r76, 4;
	add.s64 	%rd42, %rd2, %rd41;
	ld.global.f32 	%f85, [%rd42];
	add.f32 	%f149, %f149, %f85;
	add.s32 	%r76, %r76, %r45;
	add.s32 	%r75, %r75, 1;
	setp.ne.s32 	%p11, %r75, 0;
	@%p11 bra 	$L__BB1_27;
$L__BB1_28:
	cvta.to.global.u64 	%rd43, %rd4;
	mul.wide.s32 	%rd44, %r22, 4;
	add.s64 	%rd45, %rd43, %rd44;
	st.global.f32 	[%rd45], %f149;
$L__BB1_29:
	ret;

}
	// .globl	_Z22FullyConnectedBackwardPKfS0_Pfiii
.visible .entry _Z22FullyConnectedBackwardPKfS0_Pfiii(
	.param .u64 .ptr .align 1 _Z22FullyConnectedBackwardPKfS0_Pfiii_param_0,
	.param .u64 .ptr .align 1 _Z22FullyConnectedBackwardPKfS0_Pfiii_param_1,
	.param .u64 .ptr .align 1 _Z22FullyConnectedBackwardPKfS0_Pfiii_param_2,
	.param .u32 _Z22FullyConnectedBackwardPKfS0_Pfiii_param_3,
	.param .u32 _Z22FullyConnectedBackwardPKfS0_Pfiii_param_4,
	.param .u32 _Z22FullyConnectedBackwardPKfS0_Pfiii_param_5
)
{
	.reg .pred 	%p<11>;
	.reg .b32 	%r<53>;
	.reg .b32 	%f<112>;
	.reg .b64 	%rd<27>;

	ld.param.u64 	%rd6, [_Z22FullyConnectedBackwardPKfS0_Pfiii_param_0];
	ld.param.u64 	%rd7, [_Z22FullyConnectedBackwardPKfS0_Pfiii_param_1];
	ld.param.u64 	%rd5, [_Z22FullyConnectedBackwardPKfS0_Pfiii_param_2];
	ld.param.u32 	%r31, [_Z22FullyConnectedBackwardPKfS0_Pfiii_param_3];
	ld.param.u32 	%r29, [_Z22FullyConnectedBackwardPKfS0_Pfiii_param_4];
	ld.param.u32 	%r30, [_Z22FullyConnectedBackwardPKfS0_Pfiii_param_5];
	cvta.to.global.u64 	%rd1, %rd7;
	cvta.to.global.u64 	%rd2, %rd6;
	mov.u32 	%r32, %ctaid.x;
	mov.u32 	%r33, %ntid.x;
	mov.u32 	%r34, %tid.x;
	mad.lo.s32 	%r1, %r32, %r33, %r34;
	mul.lo.s32 	%r35, %r30, %r31;
	setp.ge.s32 	%p1, %r1, %r35;
	@%p1 bra 	$L__BB2_15;
	setp.lt.s32 	%p2, %r29, 1;
	mov.f32 	%f111, 0f00000000;
	@%p2 bra 	$L__BB2_14;
	div.s32 	%r37, %r1, %r30;
	mul.lo.s32 	%r2, %r37, %r29;
	mul.lo.s32 	%r38, %r37, %r30;
	sub.s32 	%r39, %r1, %r38;
	mul.lo.s32 	%r3, %r39, %r29;
	and.b32  	%r4, %r29, 15;
	setp.lt.u32 	%p3, %r29, 16;
	mov.f32 	%f111, 0f00000000;
	mov.b32 	%r48, 0;
	@%p3 bra 	$L__BB2_5;
	and.b32  	%r48, %r29, 2147483632;
	neg.s32 	%r46, %r48;
	add.s64 	%rd3, %rd2, 32;
	add.s64 	%rd4, %rd1, 32;
	mov.f32 	%f111, 0f00000000;
	mov.u32 	%r44, %r3;
	mov.u32 	%r45, %r2;
$L__BB2_4:
	.pragma "nounroll";
	mul.wide.s32 	%rd8, %r45, 4;
	add.s64 	%rd9, %rd3, %rd8;
	mul.wide.s32 	%rd10, %r44, 4;
	add.s64 	%rd11, %rd4, %rd10;
	ld.global.f32 	%f18, [%rd9+-32];
	ld.global.f32 	%f19, [%rd11+-32];
	fma.rn.f32 	%f20, %f18, %f19, %f111;
	ld.global.f32 	%f21, [%rd9+-28];
	ld.global.f32 	%f22, [%rd11+-28];
	fma.rn.f32 	%f23, %f21, %f22, %f20;
	ld.global.f32 	%f24, [%rd9+-24];
	ld.global.f32 	%f25, [%rd11+-24];
	fma.rn.f32 	%f26, %f24, %f25, %f23;
	ld.global.f32 	%f27, [%rd9+-20];
	ld.global.f32 	%f28, [%rd11+-20];
	fma.rn.f32 	%f29, %f27, %f28, %f26;
	ld.global.f32 	%f30, [%rd9+-16];
	ld.global.f32 	%f31, [%rd11+-16];
	fma.rn.f32 	%f32, %f30, %f31, %f29;
	ld.global.f32 	%f33, [%rd9+-12];
	ld.global.f32 	%f34, [%rd11+-12];
	fma.rn.f32 	%f35, %f33, %f34, %f32;
	ld.global.f32 	%f36, [%rd9+-8];
	ld.global.f32 	%f37, [%rd11+-8];
	fma.rn.f32 	%f38, %f36, %f37, %f35;
	ld.global.f32 	%f39, [%rd9+-4];
	ld.global.f32 	%f40, [%rd11+-4];
	fma.rn.f32 	%f41, %f39, %f40, %f38;
	ld.global.f32 	%f42, [%rd9];
	ld.global.f32 	%f43, [%rd11];
	fma.rn.f32 	%f44, %f42, %f43, %f41;
	ld.global.f32 	%f45, [%rd9+4];
	ld.global.f32 	%f46, [%rd11+4];
	fma.rn.f32 	%f47, %f45, %f46, %f44;
	ld.global.f32 	%f48, [%rd9+8];
	ld.global.f32 	%f49, [%rd11+8];
	fma.rn.f32 	%f50, %f48, %f49, %f47;
	ld.global.f32 	%f51, [%rd9+12];
	ld.global.f32 	%f52, [%rd11+12];
	fma.rn.f32 	%f53, %f51, %f52, %f50;
	ld.global.f32 	%f54, [%rd9+16];
	ld.global.f32 	%f55, [%rd11+16];
	fma.rn.f32 	%f56, %f54, %f55, %f53;
	ld.global.f32 	%f57, [%rd9+20];
	ld.global.f32 	%f58, [%rd11+20];
	fma.rn.f32 	%f59, %f57, %f58, %f56;
	ld.global.f32 	%f60, [%rd9+24];
	ld.global.f32 	%f61, [%rd11+24];
	fma.rn.f32 	%f62, %f60, %f61, %f59;
	ld.global.f32 	%f63, [%rd9+28];
	ld.global.f32 	%f64, [%rd11+28];
	fma.rn.f32 	%f111, %f63, %f64, %f62;
	add.s32 	%r46, %r46, 16;
	add.s32 	%r45, %r45, 16;
	add.s32 	%r44, %r44, 16;
	setp.ne.s32 	%p4, %r46, 0;
	@%p4 bra 	$L__BB2_4;
$L__BB2_5:
	setp.eq.s32 	%p5, %r4, 0;
	@%p5 bra 	$L__BB2_14;
	and.b32  	%r14, %r29, 7;
	setp.lt.u32 	%p6, %r4, 8;
	@%p6 bra 	$L__BB2_8;
	add.s32 	%r40, %r48, %r2;
	mul.wide.s32 	%rd12, %r40, 4;
	add.s64 	%rd13, %rd2, %rd12;
	ld.global.f32 	%f66, [%rd13];
	add.s32 	%r41, %r48, %r3;
	mul.wide.s32 	%rd14, %r41, 4;
	add.s64 	%rd15, %rd1, %rd14;
	ld.global.f32 	%f67, [%rd15];
	fma.rn.f32 	%f68, %f66, %f67, %f111;
	ld.global.f32 	%f69, [%rd13+4];
	ld.global.f32 	%f70, [%rd15+4];
	fma.rn.f32 	%f71, %f69, %f70, %f68;
	ld.global.f32 	%f72, [%rd13+8];
	ld.global.f32 	%f73, [%rd15+8];
	fma.rn.f32 	%f74, %f72, %f73, %f71;
	ld.global.f32 	%f75, [%rd13+12];
	ld.global.f32 	%f76, [%rd15+12];
	fma.rn.f32 	%f77, %f75, %f76, %f74;
	ld.global.f32 	%f78, [%rd13+16];
	ld.global.f32 	%f79, [%rd15+16];
	fma.rn.f32 	%f80, %f78, %f79, %f77;
	ld.global.f32 	%f81, [%rd13+20];
	ld.global.f32 	%f82, [%rd15+20];
	fma.rn.f32 	%f83, %f81, %f82, %f80;
	ld.global.f32 	%f84, [%rd13+24];
	ld.global.f32 	%f85, [%rd15+24];
	fma.rn.f32 	%f86, %f84, %f85, %f83;
	ld.global.f32 	%f87, [%rd13+28];
	ld.global.f32 	%f88, [%rd15+28];
	fma.rn.f32 	%f111, %f87, %f88, %f86;
	add.s32 	%r48, %r48, 8;
$L__BB2_8:
	setp.eq.s32 	%p7, %r14, 0;
	@%p7 bra 	$L__BB2_14;
	and.b32  	%r17, %r29, 3;
	setp.lt.u32 	%p8, %r14, 4;
	@%p8 bra 	$L__BB2_11;
	add.s32 	%r42, %r48, %r2;
	mul.wide.s32 	%rd16, %r42, 4;
	add.s64 	%rd17, %rd2, %rd16;
	ld.global.f32 	%f90, [%rd17];
	add.s32 	%r43, %r48, %r3;
	mul.wide.s32 	%rd18, %r43, 4;
	add.s64 	%rd19, %rd1, %rd18;
	ld.global.f32 	%f91, [%rd19];
	fma.rn.f32 	%f92, %f90, %f91, %f111;
	ld.global.f32 	%f93, [%rd17+4];
	ld.global.f32 	%f94, [%rd19+4];
	fma.rn.f32 	%f95, %f93, %f94, %f92;
	ld.global.f32 	%f96, [%rd17+8];
	ld.global.f32 	%f97, [%rd19+8];
	fma.rn.f32 	%f98, %f96, %f97, %f95;
	ld.global.f32 	%f99, [%rd17+12];
	ld.global.f32 	%f100, [%rd19+12];
	fma.rn.f32 	%f111, %f99, %f100, %f98;
	add.s32 	%r48, %r48, 4;
$L__BB2_11:
	setp.eq.s32 	%p9, %r17, 0;
	@%p9 bra 	$L__BB2_14;
	add.s32 	%r52, %r48, %r3;
	add.s32 	%r51, %r48, %r2;
	neg.s32 	%r50, %r17;
$L__BB2_13:
	.pragma "nounroll";
	mul.wide.s32 	%rd20, %r52, 4;
	add.s64 	%rd21, %rd1, %rd20;
	mul.wide.s32 	%rd22, %r51, 4;
	add.s64 	%rd23, %rd2, %rd22;
	ld.global.f32 	%f101, [%rd23];
	ld.global.f32 	%f102, [%rd21];
	fma.rn.f32 	%f111, %f101, %f102, %f111;
	add.s32 	%r52, %r52, 1;
	add.s32 	%r51, %r51, 1;
	add.s32 	%r50, %r50, 1;
	setp.ne.s32 	%p10, %r50, 0;
	@%p10 bra 	$L__BB2_13;
$L__BB2_14:
	cvta.to.global.u64 	%rd24, %rd5;
	mul.wide.s32 	%rd25, %r1, 4;
	add.s64 	%rd26, %rd24, %rd25;
	st.global.f32 	[%rd26], %f111;
$L__BB2_15:
	ret;

}
	// .globl	_Z15FlattenBackwardPKfPfiiiii
.visible .entry _Z15FlattenBackwardPKfPfiiiii(
	.param .u64 .ptr .align 1 _Z15FlattenBackwardPKfPfiiiii_param_0,
	.param .u64 .ptr .align 1 _Z15FlattenBackwardPKfPfiiiii_param_1,
	.param .u32 _Z15FlattenBackwardPKfPfiiiii_param_2,
	.param .u32 _Z15FlattenBackwardPKfPfiiiii_param_3,
	.param .u32 _Z15FlattenBackwardPKfPfiiiii_param_4,
	.param .u32 _Z15FlattenBackwardPKfPfiiiii_param_5,
	.param .u32 _Z15FlattenBackwardPKfPfiiiii_param_6
)
{
	.reg .pred 	%p<2>;
	.reg .b32 	%r<19>;
	.reg .b32 	%f<2>;
	.reg .b64 	%rd<9>;

	ld.param.u64 	%rd1, [_Z15FlattenBackwardPKfPfiiiii_param_0];
	ld.param.u64 	%rd2, [_Z15FlattenBackwardPKfPfiiiii_param_1];
	ld.param.u32 	%r6, [_Z15FlattenBackwardPKfPfiiiii_param_2];
	ld.param.u32 	%r2, [_Z15FlattenBackwardPKfPfiiiii_param_3];
	ld.param.u32 	%r3, [_Z15FlattenBackwardPKfPfiiiii_param_4];
	ld.param.u32 	%r4, [_Z15FlattenBackwardPKfPfiiiii_param_5];
	ld.param.u32 	%r5, [_Z15FlattenBackwardPKfPfiiiii_param_6];
	mov.u32 	%r7, %ctaid.x;
	mov.u32 	%r8, %ntid.x;
	mov.u32 	%r9, %tid.x;
	mad.lo.s32 	%r1, %r7, %r8, %r9;
	mul.lo.s32 	%r10, %r2, %r6;
	mul.lo.s32 	%r11, %r10, %r3;
	mul.lo.s32 	%r12, %r11, %r4;
	setp.ge.s32 	%p1, %r1, %r12;
	@%p1 bra 	$L__BB3_2;
	cvta.to.global.u64 	%rd3, %rd1;
	cvta.to.global.u64 	%rd4, %rd2;
	mul.lo.s32 	%r13, %r3, %r2;
	mul.lo.s32 	%r14, %r13, %r4;
	div.s32 	%r15, %r1, %r14;
	mul.lo.s32 	%r16, %r15, %r14;
	sub.s32 	%r17, %r1, %r16;
	mad.lo.s32 	%r18, %r15, %r5, %r17;
	mul.wide.s32 	%rd5, %r18, 4;
	add.s64 	%rd6, %rd3, %rd5;
	ld.global.f32 	%f1, [%rd6];
	mul.wide.s32 	%rd7, %r1, 4;
	add.s64 	%rd8, %rd4, %rd7;
	st.global.f32 	[%rd8], %f1;
$L__BB3_2:
	ret;

}
	// .globl	_Z15MaxPoolBackwardPKfPfPKiiiii
.visible .entry _Z15MaxPoolBackwardPKfPfPKiiiii(
	.param .u64 .ptr .align 1 _Z15MaxPoolBackwardPKfPfPKiiiii_param_0,
	.param .u64 .ptr .align 1 _Z15MaxPoolBackwardPKfPfPKiiiii_param_1,
	.param .u64 .ptr .align 1 _Z15MaxPoolBackwardPKfPfPKiiiii_param_2,
	.param .u32 _Z15MaxPoolBackwardPKfPfPKiiiii_param_3,
	.param .u32 _Z15MaxPoolBackwardPKfPfPKiiiii_param_4,
	.param .u32 _Z15MaxPoolBackwardPKfPfPKiiiii_param_5,
	.param .u32 _Z15MaxPoolBackwardPKfPfPKiiiii_param_6
)
{
	.reg .pred 	%p<2>;
	.reg .b32 	%r<13>;
	.reg .b32 	%f<3>;
	.reg .b64 	%rd<12>;

	ld.param.u64 	%rd1, [_Z15MaxPoolBackwardPKfPfPKiiiii_param_0];
	ld.param.u64 	%rd2, [_Z15MaxPoolBackwardPKfPfPKiiiii_param_1];
	ld.param.u64 	%rd3, [_Z15MaxPoolBackwardPKfPfPKiiiii_param_2];
	ld.param.u32 	%r2, [_Z15MaxPoolBackwardPKfPfPKiiiii_param_3];
	ld.param.u32 	%r3, [_Z15MaxPoolBackwardPKfPfPKiiiii_param_4];
	ld.param.u32 	%r4, [_Z15MaxPoolBackwardPKfPfPKiiiii_param_5];
	ld.param.u32 	%r5, [_Z15MaxPoolBackwardPKfPfPKiiiii_param_6];
	mov.u32 	%r6, %ctaid.x;
	mov.u32 	%r7, %ntid.x;
	mov.u32 	%r8, %tid.x;
	mad.lo.s32 	%r1, %r6, %r7, %r8;
	mul.lo.s32 	%r9, %r3, %r2;
	mul.lo.s32 	%r10, %r9, %r4;
	mul.lo.s32 	%r11, %r10, %r5;
	setp.ge.s32 	%p1, %r1, %r11;
	@%p1 bra 	$L__BB4_2;
	cvta.to.global.u64 	%rd4, %rd1;
	cvta.to.global.u64 	%rd5, %rd3;
	cvta.to.global.u64 	%rd6, %rd2;
	mul.wide.s32 	%rd7, %r1, 4;
	add.s64 	%rd8, %rd4, %rd7;
	ld.global.f32 	%f1, [%rd8];
	add.s64 	%rd9, %rd5, %rd7;
	ld.global.u32 	%r12, [%rd9];
	mul.wide.s32 	%rd10, %r12, 4;
	add.s64 	%rd11, %rd6, %rd10;
	atom.global.add.f32 	%f2, [%rd11], %f1;
$L__BB4_2:
	ret;

}
	// .globl	_Z12ReLUBackwardPKfS0_Pfi
.visible .entry _Z12ReLUBackwardPKfS0_Pfi(
	.param .u64 .ptr .align 1 _Z12ReLUBackwardPKfS0_Pfi_param_0,
	.param .u64 .ptr .align 1 _Z12ReLUBackwardPKfS0_Pfi_param_1,
	.param .u64 .ptr .align 1 _Z12ReLUBackwardPKfS0_Pfi_param_2,
	.param .u32 _Z12ReLUBackwardPKfS0_Pfi_param_3
)
{
	.reg .pred 	%p<3>;
	.reg .b32 	%r<6>;
	.reg .b32 	%f<6>;
	.reg .b64 	%rd<13>;

	ld.param.u64 	%rd1, [_Z12ReLUBackwardPKfS0_Pfi_param_0];
	ld.param.u64 	%rd2, [_Z12ReLUBackwardPKfS0_Pfi_param_1];
	ld.param.u64 	%rd3, [_Z12ReLUBackwardPKfS0_Pfi_param_2];
	ld.param.u32 	%r2, [_Z12ReLUBackwardPKfS0_Pfi_param_3];
	mov.u32 	%r3, %ctaid.x;
	mov.u32 	%r4, %ntid.x;
	mov.u32 	%r5, %tid.x;
	mad.lo.s32 	%r1, %r3, %r4, %r5;
	setp.ge.s32 	%p1, %r1, %r2;
	@%p1 bra 	$L__BB5_4;
	cvta.to.global.u64 	%rd4, %rd2;
	mul.wide.s32 	%rd5, %r1, 4;
	add.s64 	%rd6, %rd4, %rd5;
	ld.global.f32 	%f4, [%rd6];
	setp.leu.f32 	%p2, %f4, 0f00000000;
	mov.f32 	%f5, 0f00000000;
	@%p2 bra 	$L__BB5_3;
	cvta.to.global.u64 	%rd7, %rd1;
	add.s64 	%rd9, %rd7, %rd5;
	ld.global.f32 	%f5, [%rd9];
$L__BB5_3:
	cvta.to.global.u64 	%rd10, %rd3;
	add.s64 	%rd12, %rd10, %rd5;
	st.global.f32 	[%rd12], %f5;
$L__BB5_4:
	ret;

}
	// .globl	_Z17ConvLayerBackwardPKfS0_PfS1_iiiiiiii
.visible .entry _Z17ConvLayerBackwardPKfS0_PfS1_iiiiiiii(
	.param .u64 .ptr .align 1 _Z17ConvLayerBackwardPKfS0_PfS1_iiiiiiii_param_0,
	.param .u64 .ptr .align 1 _Z17ConvLayerBackwardPKfS0_PfS1_iiiiiiii_param_1,
	.param .u64 .ptr .align 1 _Z17ConvLayerBackwardPKfS0_PfS1_iiiiiiii_param_2,
	.param .u64 .ptr .align 1 _Z17ConvLayerBackwardPKfS0_PfS1_iiiiiiii_param_3,
	.param .u32 _Z17ConvLayerBackwardPKfS0_PfS1_iiiiiiii_param_4,
	.param .u32 _Z17ConvLayerBackwardPKfS0_PfS1_iiiiiiii_param_5,
	.param .u32 _Z17ConvLayerBackwardPKfS0_PfS1_iiiiiiii_param_6,
	.param .u32 _Z17ConvLayerBackwardPKfS0_PfS1_iiiiiiii_param_7,
	.param .u32 _Z17ConvLayerBackwardPKfS0_PfS1_iiiiiiii_param_8,
	.param .u32 _Z17ConvLayerBackwardPKfS0_PfS1_iiiiiiii_param_9,
	.param .u32 _Z17ConvLayerBackwardPKfS0_PfS1_iiiiiiii_param_10,
	.param .u32 _Z17ConvLayerBackwardPKfS0_PfS1_iiiiiiii_param_11
)
{
	.reg .pred 	%p<27>;
	.reg .b32 	%r<119>;
	.reg .b32 	%f<210>;
	.reg .b64 	%rd<40>;

	ld.param.u64 	%rd10, [_Z17ConvLayerBackwardPKfS0_PfS1_iiiiiiii_param_0];
	ld.param.u64 	%rd11, [_Z17ConvLayerBackwardPKfS0_PfS1_iiiiiiii_param_1];
	ld.param.u64 	%rd9, [_Z17ConvLayerBackwardPKfS0_PfS1_iiiiiiii_param_3];
	ld.param.u32 	%r52, [_Z17ConvLayerBackwardPKfS0_PfS1_iiiiiiii_param_4];
	ld.param.u32 	%r53, [_Z17ConvLayerBackwardPKfS0_PfS1_iiiiiiii_param_5];
	ld.param.u32 	%r54, [_Z17ConvLayerBackwardPKfS0_PfS1_iiiiiiii_param_6];
	ld.param.u32 	%r57, [_Z17ConvLayerBackwardPKfS0_PfS1_iiiiiiii_param_9];
	ld.param.u32 	%r58, [_Z17ConvLayerBackwardPKfS0_PfS1_iiiiiiii_param_10];
	ld.param.u32 	%r59, [_Z17ConvLayerBackwardPKfS0_PfS1_iiiiiiii_param_11];
	cvta.to.global.u64 	%rd1, %rd10;
	cvta.to.global.u64 	%rd2, %rd11;
	mov.u32 	%r60, %ctaid.x;
	mov.u32 	%r61, %ntid.x;
	mov.u32 	%r62, %tid.x;
	mad.lo.s32 	%r1, %r60, %r61, %r62;
	mul.lo.s32 	%r63, %r54, %r53;
	mul.lo.s32 	%r64, %r63, %r59;
	mul.lo.s32 	%r2, %r64, %r59;
	add.s32 	%r65, %r2, %r54;
	setp.ge.s32 	%p1, %r1, %r65;
	@%p1 bra 	$L__BB6_40;
	setp.ge.s32 	%p2, %r1, %r2;
	@%p2 bra 	$L__BB6_21;
	mul.lo.s32 	%r78, %r59, %r53;
	mul.lo.s32 	%r3, %r78, %r59;
	min.s32 	%r79, %r52, %r57;
	mov.f32 	%f197, 0f00000000;
	min.s32 	%r80, %r79, %r58;
	setp.lt.s32 	%p15, %r80, 1;
	@%p15 bra 	$L__BB6_20;
	div.s32 	%r11, %r1, %r3;
	mul.lo.s32 	%r82, %r11, %r3;
	sub.s32 	%r83, %r1, %r82;
	mul.lo.s32 	%r84, %r59, %r59;
	div.s32 	%r10, %r83, %r84;
	mul.lo.s32 	%r85, %r10, %r84;
	sub.s32 	%r86, %r83, %r85;
	and.b32  	%r4, %r58, 15;
	and.b32  	%r5, %r58, 7;
	and.b32  	%r6, %r58, 2147483632;
	and.b32  	%r7, %r58, 3;
	add.s64 	%rd3, %rd2, 32;
	add.s64 	%rd4, %rd1, 32;
	div.s32 	%r9, %r86, %r59;
	mul.lo.s32 	%r87, %r9, %r59;
	sub.s32 	%r8, %r86, %r87;
	mov.f32 	%f197, 0f00000000;
	mov.b32 	%r105, 0;
$L__BB6_4:
	ld.param.u32 	%r103, [_Z17ConvLayerBackwardPKfS0_PfS1_iiiiiiii_param_7];
	mad.lo.s32 	%r89, %r105, %r54, %r11;
	mul.lo.s32 	%r13, %r89, %r57;
	mad.lo.s32 	%r90, %r105, %r53, %r10;
	mad.lo.s32 	%r14, %r90, %r103, %r9;
	mov.b32 	%r106, 0;
$L__BB6_5:
	ld.param.u32 	%r104, [_Z17ConvLayerBackwardPKfS0_PfS1_iiiiiiii_param_8];
	setp.lt.u32 	%p16, %r58, 16;
	add.s32 	%r92, %r13, %r106;
	mul.lo.s32 	%r16, %r92, %r58;
	add.s32 	%r93, %r106, %r14;
	mad.lo.s32 	%r17, %r93, %r104, %r8;
	mov.b32 	%r111, 0;
	@%p16 bra 	$L__BB6_8;
	and.b32  	%r94, %r58, 2147483632;
	neg.s32 	%r109, %r94;
	mov.u32 	%r107, %r17;
	mov.u32 	%r108, %r16;
$L__BB6_7:
	.pragma "nounroll";
	mul.wide.s32 	%rd22, %r108, 4;
	add.s64 	%rd23, %rd3, %rd22;
	mul.wide.s32 	%rd24, %r107, 4;
	add.s64 	%rd25, %rd4, %rd24;
	ld.global.f32 	%f99, [%rd23+-32];
	ld.global.f32 	%f100, [%rd25+-32];
	fma.rn.f32 	%f101, %f99, %f100, %f197;
	ld.global.f32 	%f102, [%rd23+-28];
	ld.global.f32 	%f103, [%rd25+-28];
	fma.rn.f32 	%f104, %f102, %f103, %f101;
	ld.global.f32 	%f105, [%rd23+-24];
	ld.global.f32 	%f106, [%rd25+-24];
	fma.rn.f32 	%f107, %f105, %f106, %f104;
	ld.global.f32 	%f108, [%rd23+-20];
	ld.global.f32 	%f109, [%rd25+-20];
	fma.rn.f32 	%f110, %f108, %f109, %f107;
	ld.global.f32 	%f111, [%rd23+-16];
	ld.global.f32 	%f112, [%rd25+-16];
	fma.rn.f32 	%f113, %f111, %f112, %f110;
	ld.global.f32 	%f114, [%rd23+-12];
	ld.global.f32 	%f115, [%rd25+-12];
	fma.rn.f32 	%f116, %f114, %f115, %f113;
	ld.global.f32 	%f117, [%rd23+-8];
	ld.global.f32 	%f118, [%rd25+-8];
	fma.rn.f32 	%f119, %f117, %f118, %f116;
	ld.global.f32 	%f120, [%rd23+-4];
	ld.global.f32 	%f121, [%rd25+-4];
	fma.rn.f32 	%f122, %f120, %f121, %f119;
	ld.global.f32 	%f123, [%rd23];
	ld.global.f32 	%f124, [%rd25];
	fma.rn.f32 	%f125, %f123, %f124, %f122;
	ld.global.f32 	%f126, [%rd23+4];
	ld.global.f32 	%f127, [%rd25+4];
	fma.rn.f32 	%f128, %f126, %f127, %f125;
	ld.global.f32 	%f129, [%rd23+8];
	ld.global.f32 	%f130, [%rd25+8];
	fma.rn.f32 	%f131, %f129, %f130, %f128;
	ld.global.f32 	%f132, [%rd23+12];
	ld.global.f32 	%f133, [%rd25+12];
	fma.rn.f32 	%f134, %f132, %f133, %f131;
	ld.global.f32 	%f135, [%rd23+16];
	ld.global.f32 	%f136, [%rd25+16];
	fma.rn.f32 	%f137, %f135, %f136, %f134;
	ld.global.f32 	%f138, [%rd23+20];
	ld.global.f32 	%f139, [%rd25+20];
	fma.rn.f32 	%f140, %f138, %f139, %f137;
	ld.global.f32 	%f141, [%rd23+24];
	ld.global.f32 	%f142, [%rd25+24];
	fma.rn.f32 	%f143, %f141, %f142, %f140;
	ld.global.f32 	%f144, [%rd23+28];
	ld.global.f32 	%f145, [%rd25+28];
	fma.rn.f32 	%f197, %f144, %f145, %f143;
	add.s32 	%r109, %r109, 16;
	add.s32 	%r108, %r108, 16;
	add.s32 	%r107, %r107, 16;
	setp.ne.s32 	%p17, %r109, 0;
	mov.u32 	%r111, %r6;
	@%p17 bra 	$L__BB6_7;
$L__BB6_8:
	setp.eq.s32 	%p18, %r4, 0;
	@%p18 bra 	$L__BB6_18;
	add.s32 	%r95, %r4, -1;
	setp.lt.u32 	%p19, %r95, 7;
	@%p19 bra 	$L__BB6_11;
	add.s32 	%r96, %r111, %r16;
	mul.wide.s32 	%rd26, %r96, 4;
	add.s64 	%rd27, %rd2, %rd26;
	ld.global.f32 	%f147, [%rd27];
	add.s32 	%r97, %r17, %r111;
	mul.wide.s32 	%rd28, %r97, 4;
	add.s64 	%rd29, %rd1, %rd28;
	ld.global.f32 	%f148, [%rd29];
	fma.rn.f32 	%f149, %f147, %f148, %f197;
	ld.global.f32 	%f150, [%rd27+4];
	ld.global.f32 	%f151, [%rd29+4];
	fma.rn.f32 	%f152, %f150, %f151, %f149;
	ld.global.f32 	%f153, [%rd27+8];
	ld.global.f32 	%f154, [%rd29+8];
	fma.rn.f32 	%f155, %f153, %f154, %f152;
	ld.global.f32 	%f156, [%rd27+12];
	ld.global.f32 	%f157, [%rd29+12];
	fma.rn.f32 	%f158, %f156, %f157, %f155;
	ld.global.f32 	%f159, [%rd27+16];
	ld.global.f32 	%f160, [%rd29+16];
	fma.rn.f32 	%f161, %f159, %f160, %f158;
	ld.global.f32 	%f162, [%rd27+20];
	ld.global.f32 	%f163, [%rd29+20];
	fma.rn.f32 	%f164, %f162, %f163, %f161;
	ld.global.f32 	%f165, [%rd27+24];
	ld.global.f32 	%f166, [%rd29+24];
	fma.rn.f32 	%f167, %f165, %f166, %f164;
	ld.global.f32 	%f168, [%rd27+28];
	ld.global.f32 	%f169, [%rd29+28];
	fma.rn.f32 	%f197, %f168, %f169, %f167;
	add.s32 	%r111, %r111, 8;
$L__BB6_11:
	setp.eq.s32 	%p20, %r5, 0;
	@%p20 bra 	$L__BB6_18;
	add.s32 	%r98, %r5, -1;
	setp.lt.u32 	%p21, %r98, 3;
	@%p21 bra 	$L__BB6_14;
	add.s32 	%r99, %r111, %r16;
	mul.wide.s32 	%rd30, %r99, 4;
	add.s64 	%rd31, %rd2, %rd30;
	ld.global.f32 	%f171, [%rd31];
	add.s32 	%r100, %r17, %r111;
	mul.wide.s32 	%rd32, %r100, 4;
	add.s64 	%rd33, %rd1, %rd32;
	ld.global.f32 	%f172, [%rd33];
	fma.rn.f32 	%f173, %f171, %f172, %f197;
	ld.global.f32 	%f174, [%rd31+4];
	ld.global.f32 	%f175, [%rd33+4];
	fma.rn.f32 	%f176, %f174, %f175, %f173;
	ld.global.f32 	%f177, [%rd31+8];
	ld.global.f32 	%f178, [%rd33+8];
	fma.rn.f32 	%f179, %f177, %f178, %f176;
	ld.global.f32 	%f180, [%rd31+12];
	ld.global.f32 	%f181, [%rd33+12];
	fma.rn.f32 	%f197, %f180, %f181, %f179;
	add.s32 	%r111, %r111, 4;
$L__BB6_14:
	setp.eq.s32 	%p22, %r7, 0;
	@%p22 bra 	$L__BB6_18;
	setp.eq.s32 	%p23, %r7, 1;
	add.s32 	%r101, %r111, %r16;
	mul.wide.s32 	%rd34, %r101, 4;
	add.s64 	%rd5, %rd2, %rd34;
	ld.global.f32 	%f182, [%rd5];
	add.s32 	%r102, %r17, %r111;
	mul.wide.s32 	%rd35, %r102, 4;
	add.s64 	%rd6, %rd1, %rd35;
	ld.global.f32 	%f183, [%rd6];
	fma.rn.f32 	%f197, %f182, %f183, %f197;
	@%p23 bra 	$L__BB6_18;
	setp.eq.s32 	%p24, %r7, 2;
	ld.global.f32 	%f184, [%rd5+4];
	ld.global.f32 	%f185, [%rd6+4];
	fma.rn.f32 	%f197, %f184, %f185, %f197;
	@%p24 bra 	$L__BB6_18;
	ld.global.f32 	%f186, [%rd5+8];
	ld.global.f32 	%f187, [%rd6+8];
	fma.rn.f32 	%f197, %f186, %f187, %f197;
$L__BB6_18:
	add.s32 	%r106, %r106, 1;
	setp.ne.s32 	%p25, %r106, %r57;
	@%p25 bra 	$L__BB6_5;
	add.s32 	%r105, %r105, 1;
	setp.ne.s32 	%p26, %r105, %r52;
	@%p26 bra 	$L__BB6_4;
$L__BB6_20:
	ld.param.u64 	%rd39, [_Z17ConvLayerBackwardPKfS0_PfS1_iiiiiiii_param_2];
	cvta.to.global.u64 	%rd36, %rd39;
	mul.wide.s32 	%rd37, %r1, 4;
	add.s64 	%rd38, %rd36, %rd37;
	st.global.f32 	[%rd38], %f197;
	bra.uni 	$L__BB6_40;
$L__BB6_21:
	sub.s32 	%r32, %r1, %r2;
	min.s32 	%r66, %r52, %r57;
	mov.f32 	%f208, 0f00000000;
	min.s32 	%r67, %r66, %r58;
	setp.lt.s32 	%p3, %r67, 1;
	@%p3 bra 	$L__BB6_39;
	and.b32  	%r33, %r58, 15;
	add.s32 	%r34, %r33, -1;
	and.b32  	%r35, %r58, 7;
	add.s32 	%r36, %r35, -1;
	and.b32  	%r37, %r58, 2147483632;
	and.b32  	%r38, %r58, 3;
	mov.f32 	%f208, 0f00000000;
	mov.b32 	%r113, 0;
$L__BB6_23:
	mad.lo.s32 	%r70, %r113, %r54, %r32;
	mul.lo.s32 	%r40, %r70, %r57;
	mov.b32 	%r114, 0;
$L__BB6_24:
	setp.lt.u32 	%p4, %r58, 16;
	add.s32 	%r72, %r40, %r114;
	mul.lo.s32 	%r42, %r72, %r58;
	mov.b32 	%r117, 0;
	@%p4 bra 	$L__BB6_27;
	mov.b32 	%r115, 0;
$L__BB6_26:
	.pragma "nounroll";
	add.s32 	%r74, %r115, %r42;
	mul.wide.s32 	%rd12, %r74, 4;
	add.s64 	%rd13, %rd2, %rd12;
	ld.global.f32 	%f38, [%rd13];
	add.f32 	%f39, %f208, %f38;
	ld.global.f32 	%f40, [%rd13+4];
	add.f32 	%f41, %f39, %f40;
	ld.global.f32 	%f42, [%rd13+8];
	add.f32 	%f43, %f41, %f42;
	ld.global.f32 	%f44, [%rd13+12];
	add.f32 	%f45, %f43, %f44;
	ld.global.f32 	%f46, [%rd13+16];
	add.f32 	%f47, %f45, %f46;
	ld.global.f32 	%f48, [%rd13+20];
	add.f32 	%f49, %f47, %f48;
	ld.global.f32 	%f50, [%rd13+24];
	add.f32 	%f51, %f49, %f50;
	ld.global.f32 	%f52, [%rd13+28];
	add.f32 	%f53, %f51, %f52;
	ld.global.f32 	%f54, [%rd13+32];
	add.f32 	%f55, %f53, %f54;
	ld.global.f32 	%f56, [%rd13+36];
	add.f32 	%f57, %f55, %f56;
	ld.global.f32 	%f58, [%rd13+40];
	add.f32 	%f59, %f57, %f58;
	ld.global.f32 	%f60, [%rd13+44];
	add.f32 	%f61, %f59, %f60;
	ld.global.f32 	%f62, [%rd13+48];
	add.f32 	%f63, %f61, %f62;
	ld.global.f32 	%f64, [%rd13+52];
	add.f32 	%f65, %f63, %f64;
	ld.global.f32 	%f66, [%rd13+56];
	add.f32 	%f67, %f65, %f66;
	ld.global.f32 	%f68, [%rd13+60];
	add.f32 	%f208, %f67, %f68;
	add.s32 	%r115, %r115, 16;
	setp.eq.s32 	%p5, %r115, %r37;
	mov.u32 	%r117, %r37;
	@%p5 bra 	$L__BB6_27;
	bra.uni 	$L__BB6_26;
$L__BB6_27:
	setp.eq.s32 	%p6, %r33, 0;
	@%p6 bra 	$L__BB6_37;
	setp.lt.u32 	%p7, %r34, 7;
	@%p7 bra 	$L__BB6_30;
	add.s32 	%r75, %r117, %r42;
	mul.wide.s32 	%rd14, %r75, 4;
	add.s64 	%rd15, %rd2, %rd14;
	ld.global.f32 	%f70, [%rd15];
	add.f32 	%f71, %f208, %f70;
	ld.global.f32 	%f72, [%rd15+4];
	add.f32 	%f73, %f71, %f72;
	ld.global.f32 	%f74, [%rd15+8];
	add.f32 	%f75, %f73, %f74;
	ld.global.f32 	%f76, [%rd15+12];
	add.f32 	%f77, %f75, %f76;
	ld.global.f32 	%f78, [%rd15+16];
	add.f32 	%f79, %f77, %f78;
	ld.global.f32 	%f80, [%rd15+20];
	add.f32 	%f81, %f79, %f80;
	ld.global.f32 	%f82, [%rd15+24];
	add.f32 	%f83, %f81, %f82;
	ld.global.f32 	%f84, [%rd15+28];
	add.f32 	%f208, %f83, %f84;
	add.s32 	%r117, %r117, 8;
$L__BB6_30:
	setp.eq.s32 	%p8, %r35, 0;
	@%p8 bra 	$L__BB6_37;
	setp.lt.u32 	%p9, %r36, 3;
	@%p9 bra 	$L__BB6_33;
	add.s32 	%r76, %r117, %r42;
	mul.wide.s32 	%rd16, %r76, 4;
	add.s64 	%rd17, %rd2, %rd16;
	ld.global.f32 	%f86, [%rd17];
	add.f32 	%f87, %f208, %f86;
	ld.global.f32 	%f88, [%rd17+4];
	add.f32 	%f89, %f87, %f88;
	ld.global.f32 	%f90, [%rd17+8];
	add.f32 	%f91, %f89, %f90;
	ld.global.f32 	%f92, [%rd17+12];
	add.f32 	%f208, %f91, %f92;
	add.s32 	%r117, %r117, 4;
$L__BB6_33:
	setp.eq.s32 	%p10, %r38, 0;
	@%p10 bra 	$L__BB6_37;
	setp.eq.s32 	%p11, %r38, 1;
	add.s32 	%r77, %r117, %r42;
	mul.wide.s32 	%rd18, %r77, 4;
	add.s64 	%rd7, %rd2, %rd18;
	ld.global.f32 	%f93, [%rd7];
	add.f32 	%f208, %f208, %f93;
	@%p11 bra 	$L__BB6_37;
	setp.eq.s32 	%p12, %r38, 2;
	ld.global.f32 	%f94, [%rd7+4];
	add.f32 	%f208, %f208, %f94;
	@%p12 bra 	$L__BB6_37;
	ld.global.f32 	%f95, [%rd7+8];
	add.f32 	%f208, %f208, %f95;
$L__BB6_37:
	add.s32 	%r114, %r114, 1;
	setp.ne.s32 	%p13, %r114, %r57;
	@%p13 bra 	$L__BB6_24;
	add.s32 	%r113, %r113, 1;
	setp.ne.s32 	%p14, %r113, %r52;
	@%p14 bra 	$L__BB6_23;
$L__BB6_39:
	cvta.to.global.u64 	%rd19, %rd9;
	mul.wide.s32 	%rd20, %r32, 4;
	add.s64 	%rd21, %rd19, %rd20;
	st.global.f32 	[%rd21], %f208;
$L__BB6_40:
	ret;

}
	// .globl	_Z12ConvBackwardPKfS0_Pfiiiiiiii
.visible .entry _Z12ConvBackwardPKfS0_Pfiiiiiiii(
	.param .u64 .ptr .align 1 _Z12ConvBackwardPKfS0_Pfiiiiiiii_param_0,
	.param .u64 .ptr .align 1 _Z12ConvBackwardPKfS0_Pfiiiiiiii_param_1,
	.param .u64 .ptr .align 1 _Z12ConvBackwardPKfS0_Pfiiiiiiii_param_2,
	.param .u32 _Z12ConvBackwardPKfS0_Pfiiiiiiii_param_3,
	.param .u32 _Z12ConvBackwardPKfS0_Pfiiiiiiii_param_4,
	.param .u32 _Z12ConvBackwardPKfS0_Pfiiiiiiii_param_5,
	.param .u32 _Z12ConvBackwardPKfS0_Pfiiiiiiii_param_6,
	.param .u32 _Z12ConvBackwardPKfS0_Pfiiiiiiii_param_7,
	.param .u32 _Z12ConvBackwardPKfS0_Pfiiiiiiii_param_8,
	.param .u32 _Z12ConvBackwardPKfS0_Pfiiiiiiii_param_9,
	.param .u32 _Z12ConvBackwardPKfS0_Pfiiiiiiii_param_10
)
{
	.reg .pred 	%p<99>;
	.reg .b32 	%r<97>;
	.reg .b32 	%f<103>;
	.reg .b64 	%rd<26>;

	ld.param.u64 	%rd10, [_Z12ConvBackwardPKfS0_Pfiiiiiiii_param_0];
	ld.param.u64 	%rd11, [_Z12ConvBackwardPKfS0_Pfiiiiiiii_param_1];
	ld.param.u32 	%r33, [_Z12ConvBackwardPKfS0_Pfiiiiiiii_param_3];
	ld.param.u32 	%r26, [_Z12ConvBackwardPKfS0_Pfiiiiiiii_param_4];
	ld.param.u32 	%r27, [_Z12ConvBackwardPKfS0_Pfiiiiiiii_param_5];
	ld.param.u32 	%r28, [_Z12ConvBackwardPKfS0_Pfiiiiiiii_param_6];
	ld.param.u32 	%r29, [_Z12ConvBackwardPKfS0_Pfiiiiiiii_param_7];
	ld.param.u32 	%r30, [_Z12ConvBackwardPKfS0_Pfiiiiiiii_param_8];
	ld.param.u32 	%r31, [_Z12ConvBackwardPKfS0_Pfiiiiiiii_param_9];
	ld.param.u32 	%r32, [_Z12ConvBackwardPKfS0_Pfiiiiiiii_param_10];
	cvta.to.global.u64 	%rd1, %rd11;
	cvta.to.global.u64 	%rd2, %rd10;
	mov.u32 	%r34, %ctaid.x;
	mov.u32 	%r35, %ntid.x;
	mov.u32 	%r36, %tid.x;
	mad.lo.s32 	%r1, %r34, %r35, %r36;
	mul.lo.s32 	%r37, %r26, %r33;
	mul.lo.s32 	%r38, %r37, %r28;
	mul.lo.s32 	%r39, %r38, %r29;
	setp.ge.s32 	%p2, %r1, %r39;
	mov.f32 	%f81, 0f00000000;
	@%p2 bra 	$L__BB7_48;
	mul.lo.s32 	%r40, %r28, %r26;
	mul.lo.s32 	%r2, %r40, %r29;
	rem.s32 	%r41, %r1, %r2;
	mul.lo.s32 	%r42, %r29, %r28;
	div.s32 	%r3, %r41, %r42;
	mul.lo.s32 	%r43, %r3, %r42;
	sub.s32 	%r44, %r41, %r43;
	div.s32 	%r4, %r44, %r29;
	mul.lo.s32 	%r45, %r4, %r29;
	sub.s32 	%r5, %r44, %r45;
	setp.lt.s32 	%p3, %r27, 1;
	@%p3 bra 	$L__BB7_47;
	setp.lt.s32 	%p4, %r32, 1;
	div.s32 	%r6, %r1, %r2;
	@%p4 bra 	$L__BB7_47;
	and.b32  	%r7, %r32, 7;
	and.b32  	%r8, %r32, 2147483640;
	mul.lo.s32 	%r9, %r6, %r27;
	mov.f32 	%f81, 0f00000000;
	mov.b32 	%r91, 0;
$L__BB7_4:
	add.s32 	%r48, %r91, %r9;
	mul.lo.s32 	%r11, %r48, %r30;
	mad.lo.s32 	%r49, %r91, %r26, %r3;
	mul.lo.s32 	%r12, %r49, %r32;
	mov.b32 	%r92, 0;
$L__BB7_5:
	setp.lt.u32 	%p5, %r32, 8;
	sub.s32 	%r51, %r4, %r92;
	setp.gt.s32 	%p6, %r51, -1;
	setp.lt.s32 	%p7, %r51, %r30;
	and.pred  	%p1, %p6, %p7;
	add.s32 	%r52, %r11, %r51;
	mul.lo.s32 	%r14, %r52, %r31;
	add.s32 	%r53, %r12, %r92;
	mul.lo.s32 	%r15, %r53, %r32;
	mov.b32 	%r95, 0;
	@%p5 bra 	$L__BB7_24;
	mov.b32 	%r93, 0;
$L__BB7_7:
	.pragma "nounroll";
	sub.s32 	%r55, %r5, %r93;
	setp.gt.s32 	%p8, %r55, -1;
	setp.lt.s32 	%p9, %r55, %r31;
	and.pred  	%p10, %p8, %p9;
	and.pred  	%p12, %p1, %p10;
	add.s32 	%r56, %r55, %r14;
	mul.wide.s32 	%rd12, %r56, 4;
	add.s64 	%rd3, %rd2, %rd12;
	add.s32 	%r57, %r93, %r15;
	mul.wide.s32 	%rd13, %r57, 4;
	add.s64 	%rd4, %rd1, %rd13;
	not.pred 	%p13, %p12;
	@%p13 bra 	$L__BB7_9;
	ld.global.f32 	%f45, [%rd3];
	ld.global.f32 	%f46, [%rd4];
	fma.rn.f32 	%f81, %f45, %f46, %f81;
$L__BB7_9:
	not.b32 	%r58, %r93;
	add.s32 	%r59, %r5, %r58;
	setp.gt.s32 	%p14, %r59, -1;
	setp.lt.s32 	%p15, %r59, %r31;
	and.pred  	%p16, %p14, %p15;
	and.pred  	%p17, %p1, %p16;
	not.pred 	%p18, %p17;
	@%p18 bra 	$L__BB7_11;
	ld.global.f32 	%f47, [%rd3+-4];
	ld.global.f32 	%f48, [%rd4+4];
	fma.rn.f32 	%f81, %f47, %f48, %f81;
$L__BB7_11:
	add.s32 	%r61, %r55, -2;
	setp.gt.s32 	%p19, %r61, -1;
	setp.lt.s32 	%p20, %r61, %r31;
	and.pred  	%p21, %p19, %p20;
	and.pred  	%p22, %p1, %p21;
	not.pred 	%p23, %p22;
	@%p23 bra 	$L__BB7_13;
	ld.global.f32 	%f49, [%rd3+-8];
	ld.global.f32 	%f50, [%rd4+8];
	fma.rn.f32 	%f81, %f49, %f50, %f81;
$L__BB7_13:
	add.s32 	%r63, %r55, -3;
	setp.gt.s32 	%p24, %r63, -1;
	setp.lt.s32 	%p25, %r63, %r31;
	and.pred  	%p26, %p24, %p25;
	and.pred  	%p27, %p1, %p26;
	not.pred 	%p28, %p27;
	@%p28 bra 	$L__BB7_15;
	ld.global.f32 	%f51, [%rd3+-12];
	ld.global.f32 	%f52, [%rd4+12];
	fma.rn.f32 	%f81, %f51, %f52, %f81;
$L__BB7_15:
	add.s32 	%r65, %r55, -4;
	setp.gt.s32 	%p29, %r65, -1;
	setp.lt.s32 	%p30, %r65, %r31;
	and.pred  	%p31, %p29, %p30;
	and.pred  	%p32, %p1, %p31;
	not.pred 	%p33, %p32;
	@%p33 bra 	$L__BB7_17;
	ld.global.f32 	%f53, [%rd3+-16];
	ld.global.f32 	%f54, [%rd4+16];
	fma.rn.f32 	%f81, %f53, %f54, %f81;
$L__BB7_17:
	add.s32 	%r67, %r55, -5;
	setp.gt.s32 	%p34, %r67, -1;
	setp.lt.s32 	%p35, %r67, %r31;
	and.pred  	%p36, %p34, %p35;
	and.pred  	%p37, %p1, %p36;
	not.pred 	%p38, %p37;
	@%p38 bra 	$L__BB7_19;
	ld.global.f32 	%f55, [%rd3+-20];
	ld.global.f32 	%f56, [%rd4+20];
	fma.rn.f32 	%f81, %f55, %f56, %f81;
$L__BB7_19:
	add.s32 	%r69, %r55, -6;
	setp.gt.s32 	%p39, %r69, -1;
	setp.lt.s32 	%p40, %r69, %r31;
	and.pred  	%p41, %p39, %p40;
	and.pred  	%p42, %p1, %p41;
	not.pred 	%p43, %p42;
	@%p43 bra 	$L__BB7_21;
	ld.global.f32 	%f57, [%rd3+-24];
	ld.global.f32 	%f58, [%rd4+24];
	fma.rn.f32 	%f81, %f57, %f58, %f81;
$L__BB7_21:
	add.s32 	%r71, %r55, -7;
	setp.gt.s32 	%p44, %r71, -1;
	setp.lt.s32 	%p45, %r71, %r31;
	and.pred  	%p46, %p44, %p45;
	and.pred  	%p47, %p1, %p46;
	not.pred 	%p48, %p47;
	@%p48 bra 	$L__BB7_23;
	ld.global.f32 	%f59, [%rd3+-28];
	ld.global.f32 	%f60, [%rd4+28];
	fma.rn.f32 	%f81, %f59, %f60, %f81;
$L__BB7_23:
	add.s32 	%r93, %r93, 8;
	setp.ne.s32 	%p49, %r93, %r8;
	mov.u32 	%r95, %r8;
	@%p49 bra 	$L__BB7_7;
$L__BB7_24:
	setp.eq.s32 	%p50, %r7, 0;
	@%p50 bra 	$L__BB7_45;
	add.s32 	%r72, %r7, -1;
	setp.lt.u32 	%p51, %r72, 3;
	@%p51 bra 	$L__BB7_35;
	sub.s32 	%r73, %r5, %r95;
	setp.gt.s32 	%p52, %r73, -1;
	setp.lt.s32 	%p53, %r73, %r31;
	and.pred  	%p54, %p52, %p53;
	and.pred  	%p56, %p1, %p54;
	add.s32 	%r74, %r73, %r14;
	mul.wide.s32 	%rd14, %r74, 4;
	add.s64 	%rd5, %rd2, %rd14;
	add.s32 	%r75, %r95, %r15;
	mul.wide.s32 	%rd15, %r75, 4;
	add.s64 	%rd6, %rd1, %rd15;
	not.pred 	%p57, %p56;
	@%p57 bra 	$L__BB7_28;
	ld.global.f32 	%f62, [%rd5];
	ld.global.f32 	%f63, [%rd6];
	fma.rn.f32 	%f81, %f62, %f63, %f81;
$L__BB7_28:
	not.b32 	%r76, %r95;
	add.s32 	%r77, %r5, %r76;
	setp.gt.s32 	%p58, %r77, -1;
	setp.lt.s32 	%p59, %r77, %r31;
	and.pred  	%p60, %p58, %p59;
	and.pred  	%p62, %p1, %p60;
	not.pred 	%p63, %p62;
	@%p63 bra 	$L__BB7_30;
	ld.global.f32 	%f64, [%rd5+-4];
	ld.global.f32 	%f65, [%rd6+4];
	fma.rn.f32 	%f81, %f64, %f65, %f81;
$L__BB7_30:
	add.s32 	%r79, %r73, -2;
	setp.gt.s32 	%p64, %r79, -1;
	setp.lt.s32 	%p65, %r79, %r31;
	and.pred  	%p66, %p64, %p65;
	and.pred  	%p68, %p1, %p66;
	not.pred 	%p69, %p68;
	@%p69 bra 	$L__BB7_32;
	ld.global.f32 	%f66, [%rd5+-8];
	ld.global.f32 	%f67, [%rd6+8];
	fma.rn.f32 	%f81, %f66, %f67, %f81;
$L__BB7_32:
	add.s32 	%r81, %r73, -3;
	setp.gt.s32 	%p70, %r81, -1;
	setp.lt.s32 	%p71, %r81, %r31;
	and.pred  	%p72, %p70, %p71;
	and.pred  	%p74, %p1, %p72;
	not.pred 	%p75, %p74;
	@%p75 bra 	$L__BB7_34;
	ld.global.f32 	%f68, [%rd5+-12];
	ld.global.f32 	%f69, [%rd6+12];
	fma.rn.f32 	%f81, %f68, %f69, %f81;
$L__BB7_34:
	add.s32 	%r95, %r95, 4;
$L__BB7_35:
	and.b32  	%r82, %r32, 3;
	setp.eq.s32 	%p76, %r82, 0;
	@%p76 bra 	$L__BB7_45;
	setp.eq.s32 	%p77, %r82, 1;
	@%p77 bra 	$L__BB7_42;
	sub.s32 	%r83, %r5, %r95;
	setp.gt.s32 	%p78, %r83, -1;
	setp.lt.s32 	%p79, %r83, %r31;
	and.pred  	%p80, %p78, %p79;
	and.pred  	%p82, %p1, %p80;
	add.s32 	%r84, %r83, %r14;
	mul.wide.s32 	%rd16, %r84, 4;
	add.s64 	%rd7, %rd2, %rd16;
	add.s32 	%r85, %r95, %r15;
	mul.wide.s32 	%rd17, %r85, 4;
	add.s64 	%rd8, %rd1, %rd17;
	not.pred 	%p83, %p82;
	@%p83 bra 	$L__BB7_39;
	ld.global.f32 	%f71, [%rd7];
	ld.global.f32 	%f72, [%rd8];
	fma.rn.f32 	%f81, %f71, %f72, %f81;
$L__BB7_39:
	not.b32 	%r86, %r95;
	add.s32 	%r87, %r5, %r86;
	setp.gt.s32 	%p84, %r87, -1;
	setp.lt.s32 	%p85, %r87, %r31;
	and.pred  	%p86, %p84, %p85;
	and.pred  	%p87, %p1, %p86;
	not.pred 	%p88, %p87;
	@%p88 bra 	$L__BB7_41;
	ld.global.f32 	%f73, [%rd7+-4];
	ld.global.f32 	%f74, [%rd8+4];
	fma.rn.f32 	%f81, %f73, %f74, %f81;
$L__BB7_41:
	add.s32 	%r95, %r95, 2;
$L__BB7_42:
	and.b32  	%r88, %r32, 1;
	setp.eq.b32 	%p89, %r88, 1;
	not.pred 	%p90, %p89;
	@%p90 bra 	$L__BB7_45;
	sub.s32 	%r23, %r5, %r95;
	setp.gt.s32 	%p91, %r23, -1;
	setp.lt.s32 	%p92, %r23, %r31;
	and.pred  	%p93, %p91, %p92;
	and.pred  	%p95, %p1, %p93;
	not.pred 	%p96, %p95;
	@%p96 bra 	$L__BB7_45;
	add.s32 	%r89, %r23, %r14;
	mul.wide.s32 	%rd18, %r89, 4;
	add.s64 	%rd19, %rd2, %rd18;
	ld.global.f32 	%f75, [%rd19];
	add.s32 	%r90, %r95, %r15;
	mul.wide.s32 	%rd20, %r90, 4;
	add.s64 	%rd21, %rd1, %rd20;
	ld.global.f32 	%f76, [%rd21];
	fma.rn.f32 	%f81, %f75, %f76, %f81;
$L__BB7_45:
	add.s32 	%r92, %r92, 1;
	setp.ne.s32 	%p97, %r92, %r32;
	@%p97 bra 	$L__BB7_5;
	add.s32 	%r91, %r91, 1;
	setp.ne.s32 	%p98, %r91, %r27;
	@%p98 bra 	$L__BB7_4;
$L__BB7_47:
	ld.param.u64 	%rd25, [_Z12ConvBackwardPKfS0_Pfiiiiiiii_param_2];
	cvta.to.global.u64 	%rd22, %rd25;
	mul.wide.s32 	%rd23, %r1, 4;
	add.s64 	%rd24, %rd22, %rd23;
	st.global.f32 	[%rd24], %f81;
$L__BB7_48:
	ret;

}
	// .globl	_Z11SGDBackwardPfPKffi
.visible .entry _Z11SGDBackwardPfPKffi(
	.param .u64 .ptr .align 1 _Z11SGDBackwardPfPKffi_param_0,
	.param .u64 .ptr .align 1 _Z11SGDBackwardPfPKffi_param_1,
	.param .f32 _Z11SGDBackwardPfPKffi_param_2,
	.param .u32 _Z11SGDBackwardPfPKffi_param_3
)
{
	.reg .pred 	%p<2>;
	.reg .b32 	%r<6>;
	.reg .b32 	%f<6>;
	.reg .b64 	%rd<8>;

	ld.param.u64 	%rd1, [_Z11SGDBackwardPfPKffi_param_0];
	ld.param.u64 	%rd2, [_Z11SGDBackwardPfPKffi_param_1];
	ld.param.f32 	%f1, [_Z11SGDBackwardPfPKffi_param_2];
	ld.param.u32 	%r2, [_Z11SGDBackwardPfPKffi_param_3];
	mov.u32 	%r3, %ctaid.x;
	mov.u32 	%r4, %ntid.x;
	mov.u32 	%r5, %tid.x;
	mad.lo.s32 	%r1, %r3, %r4, %r5;
	setp.ge.s32 	%p1, %r1, %r2;
	@%p1 bra 	$L__BB8_2;
	cvta.to.global.u64 	%rd3, %rd2;
	cvta.to.global.u64 	%rd4, %rd1;
	mul.wide.s32 	%rd5, %r1, 4;
	add.s64 	%rd6, %rd3, %rd5;
	ld.global.f32 	%f2, [%rd6];
	mul.f32 	%f3, %f1, %f2;
	add.s64 	%rd7, %rd4, %rd5;
	ld.global.f32 	%f4, [%rd7];
	sub.f32 	%f5, %f4, %f3;
	st.global.f32 	[%rd7], %f5;
$L__BB8_2:
	ret;

}


// ===== COMPILED SASS (sm_100) =====

	.target	sm_100

	.elftype	@"ET_EXEC"


//--------------------- .note.nv.tkinfo           --------------------------
	.section	.note.nv.tkinfo,"",@"SHT_NOTE"
	.sectionflags	@"SHF_NOTE_NV_TKINFO"
	.tkinfo
        /*0018*/ 	.word	0x00000002
        /*0030*/ 	.string	""
        /*0030*/ 	.string	"ptxas"
        /*0030*/ 	.string	"Cuda compilation tools, release 13.0, V13.0.88"
        /*0030*/ 	.string	"Build cuda_13.0.r13.0/compiler.36424714_0"
        /*0030*/ 	.string	"-arch sm_100 -m 64 "



//--------------------- .note.nv.cuinfo           --------------------------
	.section	.note.nv.cuinfo,"",@"SHT_NOTE"
	.sectionflags	@"SHF_NOTE_NV_CUINFO"
        /*0018*/ 	.short	0x0002
        /*001a*/ 	.short	0x0064
        /*001c*/ 	.short	0x0082
	.zero		2


//--------------------- .nv.info                  --------------------------
	.section	.nv.info,"",@"SHT_CUDA_INFO"
	.align	4


	//----- nvinfo : EIATTR_REGCOUNT
	.align		4
        /*0000*/ 	.byte	0x04, 0x2f
        /*0002*/ 	.short	(.L_1 - .L_0)
	.align		4
.L_0:
        /*0004*/ 	.word	index@(_Z27SoftmaxCrossEntropyBackwardPfPKfPKiii)
        /*0008*/ 	.word	0x0000000e


	//----- nvinfo : EIATTR_FRAME_SIZE
	.align		4
.L_1:
        /*000c*/ 	.byte	0x04, 0x11
        /*000e*/ 	.short	(.L_3 - .L_2)
	.align		4
.L_2:
        /*0010*/ 	.word	index@(_Z27SoftmaxCrossEntropyBackwardPfPKfPKiii)
        /*0014*/ 	.word	0x00000000


	//----- nvinfo : EIATTR_REGCOUNT
	.align		4
.L_3:
        /*0018*/ 	.byte	0x04, 0x2f
        /*001a*/ 	.short	(.L_5 - .L_4)
	.align		4
.L_4:
        /*001c*/ 	.word	index@(_Z27FullyConnectedLayerBackwardPKfS0_PfS1_iii)
        /*0020*/ 	.word	0x00000020


	//----- nvinfo : EIATTR_FRAME_SIZE
	.align		4
.L_5:
        /*0024*/ 	.byte	0x04, 0x11
        /*0026*/ 	.short	(.L_7 - .L_6)
	.align		4
.L_6:
        /*0028*/ 	.word	index@(_Z27FullyConnectedLayerBackwardPKfS0_PfS1_iii)
        /*002c*/ 	.word	0x00000000


	//----- nvinfo : EIATTR_REGCOUNT
	.align		4
.L_7:
        /*0030*/ 	.byte	0x04, 0x2f
        /*0032*/ 	.short	(.L_9 - .L_8)
	.align		4
.L_8:
        /*0034*/ 	.word	index@(_Z22FullyConnectedBackwardPKfS0_Pfiii)
        /*0038*/ 	.word	0x00000020


	//----- nvinfo : EIATTR_FRAME_SIZE
	.align		4
.L_9:
        /*003c*/ 	.byte	0x04, 0x11
        /*003e*/ 	.short	(.L_11 - .L_10)
	.align		4
.L_10:
        /*0040*/ 	.word	index@(_Z22FullyConnectedBackwardPKfS0_Pfiii)
        /*0044*/ 	.word	0x00000000


	//----- nvinfo : EIATTR_REGCOUNT
	.align		4
.L_11:
        /*0048*/ 	.byte	0x04, 0x2f
        /*004a*/ 	.short	(.L_13 - .L_12)
	.align		4
.L_12:
        /*004c*/ 	.word	index@(_Z15FlattenBackwardPKfPfiiiii)
        /*0050*/ 	.word	0x0000000d


	//----- nvinfo : EIATTR_FRAME_SIZE
	.align		4
.L_13:
        /*0054*/ 	.byte	0x04, 0x11
        /*0056*/ 	.short	(.L_15 - .L_14)
	.align		4
.L_14:
        /*0058*/ 	.word	index@(_Z15FlattenBackwardPKfPfiiiii)
        /*005c*/ 	.word	0x00000000


	//----- nvinfo : EIATTR_REGCOUNT
	.align		4
.L_15:
        /*0060*/ 	.byte	0x04, 0x2f
        /*0062*/ 	.short	(.L_17 - .L_16)
	.align		4
.L_16:
        /*0064*/ 	.word	index@(_Z15MaxPoolBackwardPKfPfPKiiiii)
        /*0068*/ 	.word	0x0000000a


	//----- nvinfo : EIATTR_FRAME_SIZE
	.align		4
.L_17:
        /*006c*/ 	.byte	0x04, 0x11
        /*006e*/ 	.short	(.L_19 - .L_18)
	.align		4
.L_18:
        /*0070*/ 	.word	index@(_Z15MaxPoolBackwardPKfPfPKiiiii)
        /*0074*/ 	.word	0x00000000


	//----- nvinfo : EIATTR_REGCOUNT
	.align		4
.L_19:
        /*0078*/ 	.byte	0x04, 0x2f
        /*007a*/ 	.short	(.L_21 - .L_20)
	.align		4
.L_20:
        /*007c*/ 	.word	index@(_Z12ReLUBackwardPKfS0_Pfi)
        /*0080*/ 	.word	0x0000000c


	//----- nvinfo : EIATTR_FRAME_SIZE
	.align		4
.L_21:
        /*0084*/ 	.byte	0x04, 0x11
        /*0086*/ 	.short	(.L_23 - .L_22)
	.align		4
.L_22:
        /*0088*/ 	.word	index@(_Z12ReLUBackwardPKfS0_Pfi)
        /*008c*/ 	.word	0x00000000


	//----- nvinfo : EIATTR_REGCOUNT
	.align		4
.L_23:
        /*0090*/ 	.byte	0x04, 0x2f
        /*0092*/ 	.short	(.L_25 - .L_24)
	.align		4
.L_24:
        /*0094*/ 	.word	index@(_Z17ConvLayerBackwardPKfS0_PfS1_iiiiiiii)
        /*0098*/ 	.word	0x00000020


	//----- nvinfo : EIATTR_FRAME_SIZE
	.align		4
.L_25:
        /*009c*/ 	.byte	0x04, 0x11
        /*009e*/ 	.short	(.L_27 - .L_26)
	.align		4
.L_26:
        /*00a0*/ 	.word	index@(_Z17ConvLayerBackwardPKfS0_PfS1_iiiiiiii)
        /*00a4*/ 	.word	0x00000000


	//----- nvinfo : EIATTR_REGCOUNT
	.align		4
.L_27:
        /*00a8*/ 	.byte	0x04, 0x2f
        /*00aa*/ 	.short	(.L_29 - .L_28)
	.align		4
.L_28:
        /*00ac*/ 	.word	index@(_Z12ConvBackwardPKfS0_Pfiiiiiiii)
        /*00b0*/ 	.word	0x0000001e


	//----- nvinfo : EIATTR_FRAME_SIZE
	.align		4
.L_29:
        /*00b4*/ 	.byte	0x04, 0x11
        /*00b6*/ 	.short	(.L_31 - .L_30)
	.align		4
.L_30:
        /*00b8*/ 	.word	index@(_Z12ConvBackwardPKfS0_Pfiiiiiiii)
        /*00bc*/ 	.word	0x00000000


	//----- nvinfo : EIATTR_REGCOUNT
	.align		4
.L_31:
        /*00c0*/ 	.byte	0x04, 0x2f
        /*00c2*/ 	.short	(.L_33 - .L_32)
	.align		4
.L_32:
        /*00c4*/ 	.word	index@(_Z11SGDBackwardPfPKffi)
        /*00c8*/ 	.word	0x0000000a


	//----- nvinfo : EIATTR_FRAME_SIZE
	.align		4
.L_33:
        /*00cc*/ 	.byte	0x04, 0x11
        /*00ce*/ 	.short	(.L_35 - .L_34)
	.align		4
.L_34:
        /*00d0*/ 	.word	index@(_Z11SGDBackwardPfPKffi)
        /*00d4*/ 	.word	0x00000000


	//----- nvinfo : EIATTR_MIN_STACK_SIZE
	.align		4
.L_35:
        /*00d8*/ 	.byte	0x04, 0x12
        /*00da*/ 	.short	(.L_37 - .L_36)
	.align		4
.L_36:
        /*00dc*/ 	.word	index@(_Z11SGDBackwardPfPKffi)
        /*00e0*/ 	.word	0x00000000


	//----- nvinfo : EIATTR_MIN_STACK_SIZE
	.align		4
.L_37:
        /*00e4*/ 	.byte	0x04, 0x12
        /*00e6*/ 	.short	(.L_39 - .L_38)
	.align		4
.L_38:
        /*00e8*/ 	.word	index@(_Z12ConvBackwardPKfS0_Pfiiiiiiii)
        /*00ec*/ 	.word	0x00000000


	//----- nvinfo : EIATTR_MIN_STACK_SIZE
	.align		4
.L_39:
        /*00f0*/ 	.byte	0x04, 0x12
        /*00f2*/ 	.short	(.L_41 - .L_40)
	.align		4
.L_40:
        /*00f4*/ 	.word	index@(_Z17ConvLayerBackwardPKfS0_PfS1_iiiiiiii)
        /*00f8*/ 	.word	0x00000000


	//----- nvinfo : EIATTR_MIN_STACK_SIZE
	.align		4
.L_41:
        /*00fc*/ 	.byte	0x04, 0x12
        /*00fe*/ 	.short	(.L_43 - .L_42)
	.align		4
.L_42:
        /*0100*/ 	.word	index@(_Z12ReLUBackwardPKfS0_Pfi)
        /*0104*/ 	.word	0x00000000


	//----- nvinfo : EIATTR_MIN_STACK_SIZE
	.align		4
.L_43:
        /*0108*/ 	.byte	0x04, 0x12
        /*010a*/ 	.short	(.L_45 - .L_44)
	.align		4
.L_44:
        /*010c*/ 	.word	index@(_Z15MaxPoolBackwardPKfPfPKiiiii)
        /*0110*/ 	.word	0x00000000


	//----- nvinfo : EIATTR_MIN_STACK_SIZE
	.align		4
.L_45:
        /*0114*/ 	.byte	0x04, 0x12
        /*0116*/ 	.short	(.L_47 - .L_46)
	.align		4
.L_46:
        /*0118*/ 	.word	index@(_Z15FlattenBackwardPKfPfiiiii)
        /*011c*/ 	.word	0x00000000


	//----- nvinfo : EIATTR_MIN_STACK_SIZE
	.align		4
.L_47:
        /*0120*/ 	.byte	0x04, 0x12
        /*0122*/ 	.short	(.L_49 - .L_48)
	.align		4
.L_48:
        /*0124*/ 	.word	index@(_Z22FullyConnectedBackwardPKfS0_Pfiii)
        /*0128*/ 	.word	0x00000000


	//----- nvinfo : EIATTR_MIN_STACK_SIZE
	.align		4
.L_49:
        /*012c*/ 	.byte	0x04, 0x12
        /*012e*/ 	.short	(.L_51 - .L_50)
	.align		4
.L_50:
        /*0130*/ 	.word	index@(_Z27FullyConnectedLayerBackwardPKfS0_PfS1_iii)
        /*0134*/ 	.word	0x00000000


	//----- nvinfo : EIATTR_MIN_STACK_SIZE
	.align		4
.L_51:
        /*0138*/ 	.byte	0x04, 0x12
        /*013a*/ 	.short	(.L_53 - .L_52)
	.align		4
.L_52:
        /*013c*/ 	.word	index@(_Z27SoftmaxCrossEntropyBackwardPfPKfPKiii)
        /*0140*/ 	.word	0x00000000
.L_53:


//--------------------- .nv.compat                --------------------------
	.section	.nv.compat,"",@"SHT_CUDA_COMPAT_INFO"
	.align	4
        /*0000*/ 	.byte	0x02, 0x09, 0x00, 0x00, 0x02, 0x02, 0x01, 0x00, 0x02, 0x05, 0x05, 0x00, 0x03, 0x07, 0x01, 0x01
        /*0010*/ 	.byte	0x02, 0x03, 0x00, 0x00, 0x02, 0x06, 0x01, 0x00, 0x04, 0x0b, 0x08, 0x00, 0x09, 0x00, 0x00, 0x00
        /*0020*/ 	.byte	0x00, 0x00, 0x00, 0x00


//--------------------- .nv.info._Z11SGDBackwardPfPKffi --------------------------
	.section	.nv.info._Z11SGDBackwardPfPKffi,"",@"SHT_CUDA_INFO"
	.sectionflags	@""
	.align	4


	//----- nvinfo : EIATTR_CUDA_API_VERSION
	.align		4
        /*0000*/ 	.byte	0x04, 0x37
        /*0002*/ 	.short	(.L_55 - .L_54)
.L_54:
        /*0004*/ 	.word	0x00000082


	//----- nvinfo : EIATTR_KPARAM_INFO
	.align		4
.L_55:
        /*0008*/ 	.byte	0x04, 0x17
        /*000a*/ 	.short	(.L_57 - .L_56)
.L_56:
        /*000c*/ 	.word	0x00000000
        /*0010*/ 	.short	0x0003
        /*0012*/ 	.short	0x0014
        /*0014*/ 	.byte	0x00, 0xf0, 0x11, 0x00


	//----- nvinfo : EIATTR_KPARAM_INFO
	.align		4
.L_57:
        /*0018*/ 	.byte	0x04, 0x17
        /*001a*/ 	.short	(.L_59 - .L_58)
.L_58:
        /*001c*/ 	.word	0x00000000
        /*0020*/ 	.short	0x0002
        /*0022*/ 	.short	0x0010
        /*0024*/ 	.byte	0x00, 0xf0, 0x11, 0x00


	//----- nvinfo : EIATTR_KPARAM_INFO
	.align		4
.L_59:
        /*0028*/ 	.byte	0x04, 0x17
        /*002a*/ 	.short	(.L_61 - .L_60)
.L_60:
        /*002c*/ 	.word	0x00000000
        /*0030*/ 	.short	0x0001
        /*0032*/ 	.short	0x0008
        /*0034*/ 	.byte	0x00, 0xf5, 0x21, 0x00


	//----- nvinfo : EIATTR_KPARAM_INFO
	.align		4
.L_61:
        /*0038*/ 	.byte	0x04, 0x17
        /*003a*/ 	.short	(.L_63 - .L_62)
.L_62:
        /*003c*/ 	.word	0x00000000
        /*0040*/ 	.short	0x0000
        /*0042*/ 	.short	0x0000
        /*0044*/ 	.byte	0x00, 0xf5, 0x21, 0x00


	//----- nvinfo : EIATTR_SPARSE_MMA_MASK
	.align		4
.L_63:
        /*0048*/ 	.byte	0x03, 0x50
        /*004a*/ 	.short	0x0000


	//----- nvinfo : EIATTR_MAXREG_COUNT
	.align		4
        /*004c*/ 	.byte	0x03, 0x1b
        /*004e*/ 	.short	0x00ff


	//----- nvinfo : EIATTR_MERCURY_ISA_VERSION
	.align		4
        /*0050*/ 	.byte	0x03, 0x5f
        /*0052*/ 	.short	0x0101


	//----- nvinfo : EIATTR_VRC_CTA_INIT_COUNT
	.align		4
        /*0054*/ 	.byte	0x02, 0x4a
	.zero		1
	.zero		1


	//----- nvinfo : EIATTR_EXIT_INSTR_OFFSETS
	.align		4
        /*0058*/ 	.byte	0x04, 0x1c
        /*005a*/ 	.short	(.L_65 - .L_64)


	//   ....[0]....
.L_64:
        /*005c*/ 	.word	0x00000070


	//   ....[1]....
        /*0060*/ 	.word	0x00000120


	//----- nvinfo : EIATTR_CBANK_PARAM_SIZE
	.align		4
.L_65:
        /*0064*/ 	.byte	0x03, 0x19
        /*0066*/ 	.short	0x0018


	//----- nvinfo : EIATTR_PARAM_CBANK
	.align		4
        /*0068*/ 	.byte	0x04, 0x0a
        /*006a*/ 	.short	(.L_67 - .L_66)
	.align		4
.L_66:
        /*006c*/ 	.word	index@(.nv.constant0._Z11SGDBackwardPfPKffi)
        /*0070*/ 	.short	0x0380
        /*0072*/ 	.short	0x0018


	//----- nvinfo : EIATTR_SW_WAR
	.align		4
.L_67:
        /*0074*/ 	.byte	0x04, 0x36
        /*0076*/ 	.short	(.L_69 - .L_68)
.L_68:
        /*0078*/ 	.word	0x00000008
.L_69:


//--------------------- .nv.info._Z12ConvBackwardPKfS0_Pfiiiiiiii --------------------------
	.section	.nv.info._Z12ConvBackwardPKfS0_Pfiiiiiiii,"",@"SHT_CUDA_INFO"
	.sectionflags	@""
	.align	4


	//----- nvinfo : EIATTR_CUDA_API_VERSION
	.align		4
        /*0000*/ 	.byte	0x04, 0x37
        /*0002*/ 	.short	(.L_71 - .L_70)
.L_70:
        /*0004*/ 	.word	0x00000082


	//----- nvinfo : EIATTR_KPARAM_INFO
	.align		4
.L_71:
        /*0008*/ 	.byte	0x04, 0x17
        /*000a*/ 	.short	(.L_73 - .L_72)
.L_72:
        /*000c*/ 	.word	0x00000000
        /*0010*/ 	.short	0x000a
        /*0012*/ 	.short	0x0034
        /*0014*/ 	.byte	0x00, 0xf0, 0x11, 0x00


	//----- nvinfo : EIATTR_KPARAM_INFO
	.align		4
.L_73:
        /*0018*/ 	.byte	0x04, 0x17
        /*001a*/ 	.short	(.L_75 - .L_74)
.L_74:
        /*001c*/ 	.word	0x00000000
        /*0020*/ 	.short	0x0009
        /*0022*/ 	.short	0x0030
        /*0024*/ 	.byte	0x00, 0xf0, 0x11, 0x00


	//----- nvinfo : EIATTR_KPARAM_INFO
	.align		4
.L_75:
        /*0028*/ 	.byte	0x04, 0x17
        /*002a*/ 	.short	(.L_77 - .L_76)
.L_76:
        /*002c*/ 	.word	0x00000000
        /*0030*/ 	.short	0x0008
        /*0032*/ 	.short	0x002c
        /*0034*/ 	.byte	0x00, 0xf0, 0x11, 0x00


	//----- nvinfo : EIATTR_KPARAM_INFO
	.align		4
.L_77:
        /*0038*/ 	.byte	0x04, 0x17
        /*003a*/ 	.short	(.L_79 - .L_78)
.L_78:
        /*003c*/ 	.word	0x00000000
        /*0040*/ 	.short	0x0007
        /*0042*/ 	.short	0x0028
        /*0044*/ 	.byte	0x00, 0xf0, 0x11, 0x00


	//----- nvinfo : EIATTR_KPARAM_INFO
	.align		4
.L_79:
        /*0048*/ 	.byte	0x04, 0x17
        /*004a*/ 	.short	(.L_81 - .L_80)
.L_80:
        /*004c*/ 	.word	0x00000000
        /*0050*/ 	.short	0x0006
        /*0052*/ 	.short	0x0024
        /*0054*/ 	.byte	0x00, 0xf0, 0x11, 0x00


	//----- nvinfo : EIATTR_KPARAM_INFO
	.align		4
.L_81:
        /*0058*/ 	.byte	0x04, 0x17
        /*005a*/ 	.short	(.L_83 - .L_82)
.L_82:
        /*005c*/ 	.word	0x00000000
        /*0060*/ 	.short	0x0005
        /*0062*/ 	.short	0x0020
        /*0064*/ 	.byte	0x00, 0xf0, 0x11, 0x00


	//----- nvinfo : EIATTR_KPARAM_INFO
	.align		4
.L_83:
        /*0068*/ 	.byte	0x04, 0x17
        /*006a*/ 	.short	(.L_85 - .L_84)
.L_84:
        /*006c*/ 	.word	0x00000000
        /*0070*/ 	.short	0x0004
        /*0072*/ 	.short	0x001c
        /*0074*/ 	.byte	0x00, 0xf0, 0x11, 0x00


	//----- nvinfo : EIATTR_KPARAM_INFO
	.align		4
.L_85:
        /*0078*/ 	.byte	0x04, 0x17
        /*007a*/ 	.short	(.L_87 - .L_86)
.L_86:
        /*007c*/ 	.word	0x00000000
        /*0080*/ 	.short	0x0003
        /*0082*/ 	.short	0x0018
        /*0084*/ 	.byte	0x00, 0xf0, 0x11, 0x00


	//----- nvinfo : EIATTR_KPARAM_INFO
	.align		4
.L_87:
        /*0088*/ 	.byte	0x04, 0x17
        /*008a*/ 	.short	(.L_89 - .L_88)
.L_88:
        /*008c*/ 	.word	0x00000000
        /*0090*/ 	.short	0x0002
        /*0092*/ 	.short	0x0010
        /*0094*/ 	.byte	0x00, 0xf5, 0x21, 0x00


	//----- nvinfo : EIATTR_KPARAM_INFO
	.align		4
.L_89:
        /*0098*/ 	.byte	0x04, 0x17
        /*009a*/ 	.short	(.L_91 - .L_90)
.L_90:
        /*009c*/ 	.word	0x00000000
        /*00a0*/ 	.short	0x0001
        /*00a2*/ 	.short	0x0008
        /*00a4*/ 	.byte	0x00, 0xf5, 0x21, 0x00


	//----- nvinfo : EIATTR_KPARAM_INFO
	.align		4
.L_91:
        /*00a8*/ 	.byte	0x04, 0x17
        /*00aa*/ 	.short	(.L_93 - .L_92)
.L_92:
        /*00ac*/ 	.word	0x00000000
        /*00b0*/ 	.short	0x0000
        /*00b2*/ 	.short	0x0000
        /*00b4*/ 	.byte	0x00, 0xf5, 0x21, 0x00


	//----- nvinfo : EIATTR_SPARSE_MMA_MASK
	.align		4
.L_93:
        /*00b8*/ 	.byte	0x03, 0x50
        /*00ba*/ 	.short	0x0000


	//----- nvinfo : EIATTR_MAXREG_COUNT
	.align		4
        /*00bc*/ 	.byte	0x03, 0x1b
        /*00be*/ 	.short	0x00ff


	//----- nvinfo : EIATTR_MERCURY_ISA_VERSION
	.align		4
        /*00c0*/ 	.byte	0x03, 0x5f
        /*00c2*/ 	.short	0x0101


	//----- nvinfo : EIATTR_VRC_CTA_INIT_COUNT
	.align		4
        /*00c4*/ 	.byte	0x02, 0x4a
	.zero		1
	.zero		1


	//----- nvinfo : EIATTR_EXIT_INSTR_OFFSETS
	.align		4
        /*00c8*/ 	.byte	0x04, 0x1c
        /*00ca*/ 	.short	(.L_95 - .L_94)


	//   ....[0]....
.L_94:
        /*00cc*/ 	.word	0x000000c0


	//   ....[1]....
        /*00d0*/ 	.word	0x00001290


	//----- nvinfo : EIATTR_CRS_STACK_SIZE
	.align		4
.L_95:
        /*00d4*/ 	.byte	0x04, 0x1e
        /*00d6*/ 	.short	(.L_97 - .L_96)
.L_96:
        /*00d8*/ 	.word	0x00000000


	//----- nvinfo : EIATTR_CBANK_PARAM_SIZE
	.align		4
.L_97:
        /*00dc*/ 	.byte	0x03, 0x19
        /*00de*/ 	.short	0x0038


	//----- nvinfo : EIATTR_PARAM_CBANK
	.align		4
        /*00e0*/ 	.byte	0x04, 0x0a
        /*00e2*/ 	.short	(.L_99 - .L_98)
	.align		4
.L_98:
        /*00e4*/ 	.word	index@(.nv.constant0._Z12ConvBackwardPKfS0_Pfiiiiiiii)
        /*00e8*/ 	.short	0x0380
        /*00ea*/ 	.short	0x0038


	//----- nvinfo : EIATTR_SW_WAR
	.align		4
.L_99:
        /*00ec*/ 	.byte	0x04, 0x36
        /*00ee*/ 	.short	(.L_101 - .L_100)
.L_100:
        /*00f0*/ 	.word	0x00000008
.L_101:


//--------------------- .nv.info._Z17ConvLayerBackwardPKfS0_PfS1_iiiiiiii --------------------------
	.section	.nv.info._Z17ConvLayerBackwardPKfS0_PfS1_iiiiiiii,"",@"SHT_CUDA_INFO"
	.sectionflags	@""
	.align	4


	//----- nvinfo : EIATTR_CUDA_API_VERSION
	.align		4
        /*0000*/ 	.byte	0x04, 0x37
        /*0002*/ 	.short	(.L_103 - .L_102)
.L_102:
        /*0004*/ 	.word	0x00000082


	//----- nvinfo : EIATTR_KPARAM_INFO
	.align		4
.L_103:
        /*0008*/ 	.byte	0x04, 0x17
        /*000a*/ 	.short	(.L_105 - .L_104)
.L_104:
        /*000c*/ 	.word	0x00000000
        /*0010*/ 	.short	0x000b
        /*0012*/ 	.short	0x003c
        /*0014*/ 	.byte	0x00, 0xf0, 0x11, 0x00


	//----- nvinfo : EIATTR_KPARAM_INFO
	.align		4
.L_105:
        /*0018*/ 	.byte	0x04, 0x17
        /*001a*/ 	.short	(.L_107 - .L_106)
.L_106:
        /*001c*/ 	.word	0x00000000
        /*0020*/ 	.short	0x000a
        /*0022*/ 	.short	0x0038
        /*0024*/ 	.byte	0x00, 0xf0, 0x11, 0x00


	//----- nvinfo : EIATTR_KPARAM_INFO
	.align		4
.L_107:
        /*0028*/ 	.byte	0x04, 0x17
        /*002a*/ 	.short	(.L_109 - .L_108)
.L_108:
        /*002c*/ 	.word	0x00000000
        /*0030*/ 	.short	0x0009
        /*0032*/ 	.short	0x0034
        /*0034*/ 	.byte	0x00, 0xf0, 0x11, 0x00


	//----- nvinfo : EIATTR_KPARAM_INFO
	.align		4
.L_109:
        /*0038*/ 	.byte	0x04, 0x17
        /*003a*/ 	.short	(.L_111 - .L_110)
.L_110:
        /*003c*/ 	.word	0x00000000
        /*0040*/ 	.short	0x0008
        /*0042*/ 	.short	0x0030
        /*0044*/ 	.byte	0x00, 0xf0, 0x11, 0x00


	//----- nvinfo : EIATTR_KPARAM_INFO
	.align		4
.L_111:
        /*0048*/ 	.byte	0x04, 0x17
        /*004a*/ 	.short	(.L_113 - .L_112)
.L_112:
        /*004c*/ 	.word	0x00000000
        /*0050*/ 	.short	0x0007
        /*0052*/ 	.short	0x002c
        /*0054*/ 	.byte	0x00, 0xf0, 0x11, 0x00


	//----- nvinfo : EIATTR_KPARAM_INFO
	.align		4
.L_113:
        /*0058*/ 	.byte	0x04, 0x17
        /*005a*/ 	.short	(.L_115 - .L_114)
.L_114:
        /*005c*/ 	.word	0x00000000
        /*0060*/ 	.short	0x0006
        /*0062*/ 	.short	0x0028
        /*0064*/ 	.byte	0x00, 0xf0, 0x11, 0x00


	//----- nvinfo : EIATTR_KPARAM_INFO
	.align		4
.L_115:
        /*0068*/ 	.byte	0x04, 0x17
        /*006a*/ 	.short	(.L_117 - .L_116)
.L_116:
        /*006c*/ 	.word	0x00000000
        /*0070*/ 	.short	0x0005
        /*0072*/ 	.short	0x0024
        /*0074*/ 	.byte	0x00, 0xf0, 0x11, 0x00


	//----- nvinfo : EIATTR_KPARAM_INFO
	.align		4
.L_117:
        /*0078*/ 	.byte	0x04, 0x17
        /*007a*/ 	.short	(.L_119 - .L_118)
.L_118:
        /*007c*/ 	.word	0x00000000
        /*0080*/ 	.short	0x0004
        /*0082*/ 	.short	0x0020
        /*0084*/ 	.byte	0x00, 0xf0, 0x11, 0x00


	//----- nvinfo : EIATTR_KPARAM_INFO
	.align		4
.L_119:
        /*0088*/ 	.byte	0x04, 0x17
        /*008a*/ 	.short	(.L_121 - .L_120)
.L_120:
        /*008c*/ 	.word	0x00000000
        /*0090*/ 	.short	0x0003
        /*0092*/ 	.short	0x0018
        /*0094*/ 	.byte	0x00, 0xf5, 0x21, 0x00


	//----- nvinfo : EIATTR_KPARAM_INFO
	.align		4
.L_121:
        /*0098*/ 	.byte	0x04, 0x17
        /*009a*/ 	.short	(.L_123 - .L_122)
.L_122:
        /*009c*/ 	.word	0x00000000
        /*00a0*/ 	.short	0x0002
        /*00a2*/ 	.short	0x0010
        /*00a4*/ 	.byte	0x00, 0xf5, 0x21, 0x00


	//----- nvinfo : EIATTR_KPARAM_INFO
	.align		4
.L_123:
        /*00a8*/ 	.byte	0x04, 0x17
        /*00aa*/ 	.short	(.L_125 - .L_124)
.L_124:
        /*00ac*/ 	.word	0x00000000
        /*00b0*/ 	.short	0x0001
        /*00b2*/ 	.short	0x0008
        /*00b4*/ 	.byte	0x00, 0xf5, 0x21, 0x00


	//----- nvinfo : EIATTR_KPARAM_INFO
	.align		4
.L_125:
        /*00b8*/ 	.byte	0x04, 0x17
        /*00ba*/ 	.short	(.L_127 - .L_126)
.L_126:
        /*00bc*/ 	.word	0x00000000
        /*00c0*/ 	.short	0x0000
        /*00c2*/ 	.short	0x0000
        /*00c4*/ 	.byte	0x00, 0xf5, 0x21, 0x00


	//----- nvinfo : EIATTR_SPARSE_MMA_MASK
	.align		4
.L_127:
        /*00c8*/ 	.byte	0x03, 0x50
        /*00ca*/ 	.short	0x0000


	//----- nvinfo : EIATTR_MAXREG_COUNT
	.align		4
        /*00cc*/ 	.byte	0x03, 0x1b
        /*00ce*/ 	.short	0x00ff


	//----- nvinfo : EIATTR_MERCURY_ISA_VERSION
	.align		4
        /*00d0*/ 	.byte	0x03, 0x5f
        /*00d2*/ 	.short	0x0101


	//----- nvinfo : EIATTR_VRC_CTA_INIT_COUNT
	.align		4
        /*00d4*/ 	.byte	0x02, 0x4a
	.zero		1
	.zero		1


	//----- nvinfo : EIATTR_EXIT_INSTR_OFFSETS
	.align		4
        /*00d8*/ 	.byte	0x04, 0x1c
        /*00da*/ 	.short	(.L_129 - .L_128)


	//   ....[0]....
.L_128:
        /*00dc*/ 	.word	0x000000d0


	//   ....[1]....
        /*00e0*/ 	.word	0x000011d0


	//   ....[2]....
        /*00e4*/ 	.word	0x000019f0


	//----- nvinfo : EIATTR_CRS_STACK_SIZE
	.align		4
.L_129:
        /*00e8*/ 	.byte	0x04, 0x1e
        /*00ea*/ 	.short	(.L_131 - .L_130)
.L_130:
        /*00ec*/ 	.word	0x00000000


	//----- nvinfo : EIATTR_CBANK_PARAM_SIZE
	.align		4
.L_131:
        /*00f0*/ 	.byte	0x03, 0x19
        /*00f2*/ 	.short	0x0040


	//----- nvinfo : EIATTR_PARAM_CBANK
	.align		4
        /*00f4*/ 	.byte	0x04, 0x0a
        /*00f6*/ 	.short	(.L_133 - .L_132)
	.align		4
.L_132:
        /*00f8*/ 	.word	index@(.nv.constant0._Z17ConvLayerBackwardPKfS0_PfS1_iiiiiiii)
        /*00fc*/ 	.short	0x0380
        /*00fe*/ 	.short	0x0040


	//----- nvinfo : EIATTR_SW_WAR
	.align		4
.L_133:
        /*0100*/ 	.byte	0x04, 0x36
        /*0102*/ 	.short	(.L_135 - .L_134)
.L_134:
        /*0104*/ 	.word	0x00000008
.L_135:


//--------------------- .nv.info._Z12ReLUBackwardPKfS0_Pfi --------------------------
	.section	.nv.info._Z12ReLUBackwardPKfS0_Pfi,"",@"SHT_CUDA_INFO"
	.sectionflags	@""
	.align	4


	//----- nvinfo : EIATTR_CUDA_API_VERSION
	.align		4
        /*0000*/ 	.byte	0x04, 0x37
        /*0002*/ 	.short	(.L_137 - .L_136)
.L_136:
        /*0004*/ 	.word	0x00000082


	//----- nvinfo : EIATTR_KPARAM_INFO
	.align		4
.L_137:
        /*0008*/ 	.byte	0x04, 0x17
        /*000a*/ 	.short	(.L_139 - .L_138)
.L_138:
        /*000c*/ 	.word	0x00000000
        /*0010*/ 	.short	0x0003
        /*0012*/ 	.short	0x0018
        /*0014*/ 	.byte	0x00, 0xf0, 0x11, 0x00


	//----- nvinfo : EIATTR_KPARAM_INFO
	.align		4
.L_139:
        /*0018*/ 	.byte	0x04, 0x17
        /*001a*/ 	.short	(.L_141 - .L_140)
.L_140:
        /*001c*/ 	.word	0x00000000
        /*0020*/ 	.short	0x0002
        /*0022*/ 	.short	0x0010
        /*0024*/ 	.byte	0x00, 0xf5, 0x21, 0x00


	//----- nvinfo : EIATTR_KPARAM_INFO
	.align		4
.L_141:
        /*0028*/ 	.byte	0x04, 0x17
        /*002a*/ 	.short	(.L_143 - .L_142)
.L_142:
        /*002c*/ 	.word	0x00000000
        /*0030*/ 	.short	0x0001
        /*0032*/ 	.short	0x0008
        /*0034*/ 	.byte	0x00, 0xf5, 0x21, 0x00


	//----- nvinfo : EIATTR_KPARAM_INFO
	.align		4
.L_143:
        /*0038*/ 	.byte	0x04, 0x17
        /*003a*/ 	.short	(.L_145 - .L_144)
.L_144:
        /*003c*/ 	.word	0x00000000
        /*0040*/ 	.short	0x0000
        /*0042*/ 	.short	0x0000
        /*0044*/ 	.byte	0x00, 0xf5, 0x21, 0x00


	//----- nvinfo : EIATTR_SPARSE_MMA_MASK
	.align		4
.L_145:
        /*0048*/ 	.byte	0x03, 0x50
        /*004a*/ 	.short	0x0000


	//----- nvinfo : EIATTR_MAXREG_COUNT
	.align		4
        /*004c*/ 	.byte	0x03, 0x1b
        /*004e*/ 	.short	0x00ff


	//----- nvinfo : EIATTR_MERCURY_ISA_VERSION
	.align		4
        /*0050*/ 	.byte	0x03, 0x5f
        /*0052*/ 	.short	0x0101


	//----- nvinfo : EIATTR_VRC_CTA_INIT_COUNT
	.align		4
        /*0054*/ 	.byte	0x02, 0x4a
	.zero		1
	.zero		1


	//----- nvinfo : EIATTR_EXIT_INSTR_OFFSETS
	.align		4
        /*0058*/ 	.byte	0x04, 0x1c
        /*005a*/ 	.short	(.L_147 - .L_146)


	//   ....[0]....
.L_146:
        /*005c*/ 	.word	0x00000070


	//   ....[1]....
        /*0060*/ 	.word	0x00000170


	//----- nvinfo : EIATTR_CRS_STACK_SIZE
	.align		4
.L_147:
        /*0064*/ 	.byte	0x04, 0x1e
        /*0066*/ 	.short	(.L_149 - .L_148)
.L_148:
        /*0068*/ 	.word	0x00000000


	//----- nvinfo : EIATTR_CBANK_PARAM_SIZE
	.align		4
.L_149:
        /*006c*/ 	.byte	0x03, 0x19
        /*006e*/ 	.short	0x001c


	//----- nvinfo : EIATTR_PARAM_CBANK
	.align		4
        /*0070*/ 	.byte	0x04, 0x0a
        /*0072*/ 	.short	(.L_151 - .L_150)
	.align		4
.L_150:
        /*0074*/ 	.word	index@(.nv.constant0._Z12ReLUBackwardPKfS0_Pfi)
        /*0078*/ 	.short	0x0380
        /*007a*/ 	.short	0x001c


	//----- nvinfo : EIATTR_SW_WAR
	.align		4
.L_151:
        /*007c*/ 	.byte	0x04, 0x36
        /*007e*/ 	.short	(.L_153 - .L_152)
.L_152:
        /*0080*/ 	.word	0x00000008
.L_153:


//--------------------- .nv.info._Z15MaxPoolBackwardPKfPfPKiiiii --------------------------
	.section	.nv.info._Z15MaxPoolBackwardPKfPfPKiiiii,"",@"SHT_CUDA_INFO"
	.sectionflags	@""
	.align	4


	//----- nvinfo : EIATTR_CUDA_API_VERSION
	.align		4
        /*0000*/ 	.byte	0x04, 0x37
        /*0002*/ 	.short	(.L_155 - .L_154)
.L_154:
        /*0004*/ 	.word	0x00000082


	//----- nvinfo : EIATTR_KPARAM_INFO
	.align		4
.L_155:
        /*0008*/ 	.byte	0x04, 0x17
        /*000a*/ 	.short	(.L_157 - .L_156)
.L_156:
        /*000c*/ 	.word	0x00000000
        /*0010*/ 	.short	0x0006
        /*0012*/ 	.short	0x0024
        /*0014*/ 	.byte	0x00, 0xf0, 0x11, 0x00


	//----- nvinfo : EIATTR_KPARAM_INFO
	.align		4
.L_157:
        /*0018*/ 	.byte	0x04, 0x17
        /*001a*/ 	.short	(.L_159 - .L_158)
.L_158:
        /*001c*/ 	.word	0x00000000
        /*0020*/ 	.short	0x0005
        /*0022*/ 	.short	0x0020
        /*0024*/ 	.byte	0x00, 0xf0, 0x11, 0x00


	//----- nvinfo : EIATTR_KPARAM_INFO
	.align		4
.L_159:
        /*0028*/ 	.byte	0x04, 0x17
        /*002a*/ 	.short	(.L_161 - .L_160)
.L_160:
        /*002c*/ 	.word	0x00000000
        /*0030*/ 	.short	0x0004
        /*0032*/ 	.short	0x001c
        /*0034*/ 	.byte	0x00, 0xf0, 0x11, 0x00


	//----- nvinfo : EIATTR_KPARAM_INFO
	.align		4
.L_161:
        /*0038*/ 	.byte	0x04, 0x17
        /*003a*/ 	.short	(.L_163 - .L_162)
.L_162:
        /*003c*/ 	.word	0x00000000
        /*0040*/ 	.short	0x0003
        /*0042*/ 	.short	0x0018
        /*0044*/ 	.byte	0x00, 0xf0, 0x11, 0x00


	//----- nvinfo : EIATTR_KPARAM_INFO
	.align		4
.L_163:
        /*0048*/ 	.byte	0x04, 0x17
        /*004a*/ 	.short	(.L_165 - .L_164)
.L_164:
        /*004c*/ 	.word	0x00000000
        /*0050*/ 	.short	0x0002
        /*0052*/ 	.short	0x0010
        /*0054*/ 	.byte	0x00, 0xf5, 0x21, 0x00


	//----- nvinfo : EIATTR_KPARAM_INFO
	.align		4
.L_165:
        /*0058*/ 	.byte	0x04, 0x17
        /*005a*/ 	.short	(.L_167 - .L_166)
.L_166:
        /*005c*/ 	.word	0x00000000
        /*0060*/ 	.short	0x0001
        /*0062*/ 	.short	0x0008
        /*0064*/ 	.byte	0x00, 0xf5, 0x21, 0x00


	//----- nvinfo : EIATTR_KPARAM_INFO
	.align		4
.L_167:
        /*0068*/ 	.byte	0x04, 0x17
        /*006a*/ 	.short	(.L_169 - .L_168)
.L_168:
        /*006c*/ 	.word	0x00000000
        /*0070*/ 	.short	0x0000
        /*0072*/ 	.short	0x0000
        /*0074*/ 	.byte	0x00, 0xf5, 0x21, 0x00


	//----- nvinfo : EIATTR_SPARSE_MMA_MASK
	.align		4
.L_169:
        /*0078*/ 	.byte	0x03, 0x50
        /*007a*/ 	.short	0x0000


	//----- nvinfo : EIATTR_MAXREG_COUNT
	.align		4
        /*007c*/ 	.byte	0x03, 0x1b
        /*007e*/ 	.short	0x00ff


	//----- nvinfo : EIATTR_MERCURY_ISA_VERSION
	.align		4
        /*0080*/ 	.byte	0x03, 0x5f
        /*0082*/ 	.short	0x0101


	//----- nvinfo : EIATTR_VRC_CTA_INIT_COUNT
	.align		4
        /*0084*/ 	.byte	0x02, 0x4a
	.zero		1
	.zero		1


	//----- nvinfo : EIATTR_EXIT_INSTR_OFFSETS
	.align		4
        /*0088*/ 	.byte	0x04, 0x1c
        /*008a*/ 	.short	(.L_171 - .L_170)


	//   ....[0]....
.L_170:
        /*008c*/ 	.word	0x000000b0


	//   ....[1]....
        /*0090*/ 	.word	0x00000160


	//----- nvinfo : EIATTR_CBANK_PARAM_SIZE
	.align		4
.L_171:
        /*0094*/ 	.byte	0x03, 0x19
        /*0096*/ 	.short	0x0028


	//----- nvinfo : EIATTR_PARAM_CBANK
	.align		4
        /*0098*/ 	.byte	0x04, 0x0a
        /*009a*/ 	.short	(.L_173 - .L_172)
	.align		4
.L_172:
        /*009c*/ 	.word	index@(.nv.constant0._Z15MaxPoolBackwardPKfPfPKiiiii)
        /*00a0*/ 	.short	0x0380
        /*00a2*/ 	.short	0x0028


	//----- nvinfo : EIATTR_SW_WAR
	.align		4
.L_173:
        /*00a4*/ 	.byte	0x04, 0x36
        /*00a6*/ 	.short	(.L_175 - .L_174)
.L_174:
        /*00a8*/ 	.word	0x00000008
.L_175:


//--------------------- .nv.info._Z15FlattenBackwardPKfPfiiiii --------------------------
	.section	.nv.info._Z15FlattenBackwardPKfPfiiiii,"",@"SHT_CUDA_INFO"
	.sectionflags	@""
	.align	4


	//----- nvinfo : EIATTR_CUDA_API_VERSION
	.align		4
        /*0000*/ 	.byte	0x04, 0x37
        /*0002*/ 	.short	(.L_177 - .L_176)
.L_176:
        /*0004*/ 	.word	0x00000082


	//----- nvinfo : EIATTR_KPARAM_INFO
	.align		4
.L_177:
        /*0008*/ 	.byte	0x04, 0x17
        /*000a*/ 	.short	(.L_179 - .L_178)
.L_178:
        /*000c*/ 	.word	0x00000000
        /*0010*/ 	.short	0x0006
        /*0012*/ 	.short	0x0020
        /*0014*/ 	.byte	0x00, 0xf0, 0x11, 0x00


	//----- nvinfo : EIATTR_KPARAM_INFO
	.align		4
.L_179:
        /*0018*/ 	.byte	0x04, 0x17
        /*001a*/ 	.short	(.L_181 - .L_180)
.L_180:
        /*001c*/ 	.word	0x00000000
        /*0020*/ 	.short	0x0005
        /*0022*/ 	.short	0x001c
        /*0024*/ 	.byte	0x00, 0xf0, 0x11, 0x00


	//----- nvinfo : EIATTR_KPARAM_INFO
	.align		4
.L_181:
        /*0028*/ 	.byte	0x04, 0x17
        /*002a*/ 	.short	(.L_183 - .L_182)
.L_182:
        /*002c*/ 	.word	0x00000000
        /*0030*/ 	.short	0x0004
        /*0032*/ 	.short	0x0018
        /*0034*/ 	.byte	0x00, 0xf0, 0x11, 0x00


	//----- nvinfo : EIATTR_KPARAM_INFO
	.align		4
.L_183:
        /*0038*/ 	.byte	0x04, 0x17
        /*003a*/ 	.short	(.L_185 - .L_184)
.L_184:
        /*003c*/ 	.word	0x00000000
        /*0040*/ 	.short	0x0003
        /*0042*/ 	.short	0x0014
        /*0044*/ 	.byte	0x00, 0xf0, 0x11, 0x00


	//----- nvinfo : EIATTR_KPARAM_INFO
	.align		4
.L_185:
        /*0048*/ 	.byte	0x04, 0x17
        /*004a*/ 	.short	(.L_187 - .L_186)
.L_186:
        /*004c*/ 	.word	0x00000000
        /*0050*/ 	.short	0x0002
        /*0052*/ 	.short	0x0010
        /*0054*/ 	.byte	0x00, 0xf0, 0x11, 0x00


	//----- nvinfo : EIATTR_KPARAM_INFO
	.align		4
.L_187:
        /*0058*/ 	.byte	0x04, 0x17
        /*005a*/ 	.short	(.L_189 - .L_188)
.L_188:
        /*005c*/ 	.word	0x00000000
        /*0060*/ 	.short	0x0001
        /*0062*/ 	.short	0x0008
        /*0064*/ 	.byte	0x00, 0xf5, 0x21, 0x00


	//----- nvinfo : EIATTR_KPARAM_INFO
	.align		4
.L_189:
        /*0068*/ 	.byte	0x04, 0x17
        /*006a*/ 	.short	(.L_191 - .L_190)
.L_190:
        /*006c*/ 	.word	0x00000000
        /*0070*/ 	.short	0x0000
        /*0072*/ 	.short	0x0000
        /*0074*/ 	.byte	0x00, 0xf5, 0x21, 0x00


	//----- nvinfo : EIATTR_SPARSE_MMA_MASK
	.align		4
.L_191:
        /*0078*/ 	.byte	0x03, 0x50
        /*007a*/ 	.short	0x0000


	//----- nvinfo : EIATTR_MAXREG_COUNT
	.align		4
        /*007c*/ 	.byte	0x03, 0x1b
        /*007e*/ 	.short	0x00ff


	//----- nvinfo : EIATTR_MERCURY_ISA_VERSION
	.align		4
        /*0080*/ 	.byte	0x03, 0x5f
        /*0082*/ 	.short	0x0101


	//----- nvinfo : EIATTR_VRC_CTA_INIT_COUNT
	.align		4
        /*0084*/ 	.byte	0x02, 0x4a
	.zero		1
	.zero		1


	//----- nvinfo : EIATTR_EXIT_INSTR_OFFSETS
	.align		4
        /*0088*/ 	.byte	0x04, 0x1c
        /*008a*/ 	.short	(.L_193 - .L_192)


	//   ....[0]....
.L_192:
        /*008c*/ 	.word	0x000000b0


	//   ....[1]....
        /*0090*/ 	.word	0x00000330


	//----- nvinfo : EIATTR_CBANK_PARAM_SIZE
	.align		4
.L_193:
        /*0094*/ 	.byte	0x03, 0x19
        /*0096*/ 	.short	0x0024


	//----- nvinfo : EIATTR_PARAM_CBANK
	.align		4
        /*0098*/ 	.byte	0x04, 0x0a
        /*009a*/ 	.short	(.L_195 - .L_194)
	.align		4
.L_194:
        /*009c*/ 	.word	index@(.nv.constant0._Z15FlattenBackwardPKfPfiiiii)
        /*00a0*/ 	.short	0x0380
        /*00a2*/ 	.short	0x0024


	//----- nvinfo : EIATTR_SW_WAR
	.align		4
.L_195:
        /*00a4*/ 	.byte	0x04, 0x36
        /*00a6*/ 	.short	(.L_197 - .L_196)
.L_196:
        /*00a8*/ 	.word	0x00000008
.L_197:


//--------------------- .nv.info._Z22FullyConnectedBackwardPKfS0_Pfiii --------------------------
	.section	.nv.info._Z22FullyConnectedBackwardPKfS0_Pfiii,"",@"SHT_CUDA_INFO"
	.sectionflags	@""
	.align	4


	//----- nvinfo : EIATTR_CUDA_API_VERSION
	.align		4
        /*0000*/ 	.byte	0x04, 0x37
        /*0002*/ 	.short	(.L_199 - .L_198)
.L_198:
        /*0004*/ 	.word	0x00000082


	//----- nvinfo : EIATTR_KPARAM_INFO
	.align		4
.L_199:
        /*0008*/ 	.byte	0x04, 0x17
        /*000a*/ 	.short	(.L_201 - .L_200)
.L_200:
        /*000c*/ 	.word	0x00000000
        /*0010*/ 	.short	0x0005
        /*0012*/ 	.short	0x0020
        /*0014*/ 	.byte	0x00, 0xf0, 0x11, 0x00


	//----- nvinfo : EIATTR_KPARAM_INFO
	.align		4
.L_201:
        /*0018*/ 	.byte	0x04, 0x17
        /*001a*/ 	.short	(.L_203 - .L_202)
.L_202:
        /*001c*/ 	.word	0x00000000
        /*0020*/ 	.short	0x0004
        /*0022*/ 	.short	0x001c
        /*0024*/ 	.byte	0x00, 0xf0, 0x11, 0x00


	//----- nvinfo : EIATTR_KPARAM_INFO
	.align		4
.L_203:
        /*0028*/ 	.byte	0x04, 0x17
        /*002a*/ 	.short	(.L_205 - .L_204)
.L_204:
        /*002c*/ 	.word	0x00000000
        /*0030*/ 	.short	0x0003
        /*0032*/ 	.short	0x0018
        /*0034*/ 	.byte	0x00, 0xf0, 0x11, 0x00


	//----- nvinfo : EIATTR_KPARAM_INFO
	.align		4
.L_205:
        /*0038*/ 	.byte	0x04, 0x17
        /*003a*/ 	.short	(.L_207 - .L_206)
.L_206:
        /*003c*/ 	.word	0x00000000
        /*0040*/ 	.short	0x0002
        /*0042*/ 	.short	0x0010
        /*0044*/ 	.byte	0x00, 0xf5, 0x21, 0x00


	//----- nvinfo : EIATTR_KPARAM_INFO
	.align		4
.L_207:
        /*0048*/ 	.byte	0x04, 0x17
        /*004a*/ 	.short	(.L_209 - .L_208)
.L_208:
        /*004c*/ 	.word	0x00000000
        /*0050*/ 	.short	0x0001
        /*0052*/ 	.short	0x0008
        /*0054*/ 	.byte	0x00, 0xf5, 0x21, 0x00


	//----- nvinfo : EIATTR_KPARAM_INFO
	.align		4
.L_209:
        /*0058*/ 	.byte	0x04, 0x17
        /*005a*/ 	.short	(.L_211 - .L_210)
.L_210:
        /*005c*/ 	.word	0x00000000
        /*0060*/ 	.short	0x0000
        /*0062*/ 	.short	0x0000
        /*0064*/ 	.byte	0x00, 0xf5, 0x21, 0x00


	//----- nvinfo : EIATTR_SPARSE_MMA_MASK
	.align		4
.L_211:
        /*0068*/ 	.byte	0x03, 0x50
        /*006a*/ 	.short	0x0000


	//----- nvinfo : EIATTR_MAXREG_COUNT
	.align		4
        /*006c*/ 	.byte	0x03, 0x1b
        /*006e*/ 	.short	0x00ff


	//----- nvinfo : EIATTR_MERCURY_ISA_VERSION
	.align		4
        /*0070*/ 	.byte	0x03, 0x5f
        /*0072*/ 	.short	0x0101


	//----- nvinfo : EIATTR_VRC_CTA_INIT_COUNT
	.align		4
        /*0074*/ 	.byte	0x02, 0x4a
	.zero		1
	.zero		1


	//----- nvinfo : EIATTR_EXIT_INSTR_OFFSETS
	.align		4
        /*0078*/ 	.byte	0x04, 0x1c
        /*007a*/ 	.short	(.L_213 - .L_212)


	//   ....[0]....
.L_212:
        /*007c*/ 	.word	0x00000090


	//   ....[1]....
        /*0080*/ 	.word	0x00000c40


	//----- nvinfo : EIATTR_CBANK_PARAM_SIZE
	.align		4
.L_213:
        /*0084*/ 	.byte	0x03, 0x19
        /*0086*/ 	.short	0x0024


	//----- nvinfo : EIATTR_PARAM_CBANK
	.align		4
        /*0088*/ 	.byte	0x04, 0x0a
        /*008a*/ 	.short	(.L_215 - .L_214)
	.align		4
.L_214:
        /*008c*/ 	.word	index@(.nv.constant0._Z22FullyConnectedBackwardPKfS0_Pfiii)
        /*0090*/ 	.short	0x0380
        /*0092*/ 	.short	0x0024


	//----- nvinfo : EIATTR_SW_WAR
	.align		4
.L_215:
        /*0094*/ 	.byte	0x04, 0x36
        /*0096*/ 	.short	(.L_217 - .L_216)
.L_216:
        /*0098*/ 	.word	0x00000008
.L_217:


//--------------------- .nv.info._Z27FullyConnectedLayerBackwardPKfS0_PfS1_iii --------------------------
	.section	.nv.info._Z27FullyConnectedLayerBackwardPKfS0_PfS1_iii,"",@"SHT_CUDA_INFO"
	.sectionflags	@""
	.align	4


	//----- nvinfo : EIATTR_CUDA_API_VERSION
	.align		4
        /*0000*/ 	.byte	0x04, 0x37
        /*0002*/ 	.short	(.L_219 - .L_218)
.L_218:
        /*0004*/ 	.word	0x00000082


	//----- nvinfo : EIATTR_KPARAM_INFO
	.align		4
.L_219:
        /*0008*/ 	.byte	0x04, 0x17
        /*000a*/ 	.short	(.L_221 - .L_220)
.L_220:
        /*000c*/ 	.word	0x00000000
        /*0010*/ 	.short	0x0006
        /*0012*/ 	.short	0x0028
        /*0014*/ 	.byte	0x00, 0xf0, 0x11, 0x00


	//----- nvinfo : EIATTR_KPARAM_INFO
	.align		4
.L_221:
        /*0018*/ 	.byte	0x04, 0x17
        /*001a*/ 	.short	(.L_223 - .L_222)
.L_222:
        /*001c*/ 	.word	0x00000000
        /*0020*/ 	.short	0x0005
        /*0022*/ 	.short	0x0024
        /*0024*/ 	.byte	0x00, 0xf0, 0x11, 0x00


	//----- nvinfo : EIATTR_KPARAM_INFO
	.align		4
.L_223:
        /*0028*/ 	.byte	0x04, 0x17
        /*002a*/ 	.short	(.L_225 - .L_224)
.L_224:
        /*002c*/ 	.word	0x00000000
        /*0030*/ 	.short	0x0004
        /*0032*/ 	.short	0x0020
        /*0034*/ 	.byte	0x00, 0xf0, 0x11, 0x00


	//----- nvinfo : EIATTR_KPARAM_INFO
	.align		4
.L_225:
        /*0038*/ 	.byte	0x04, 0x17
        /*003a*/ 	.short	(.L_227 - .L_226)
.L_226:
        /*003c*/ 	.word	0x00000000
        /*0040*/ 	.short	0x0003
        /*0042*/ 	.short	0x0018
        /*0044*/ 	.byte	0x00, 0xf5, 0x21, 0x00


	//----- nvinfo : EIATTR_KPARAM_INFO
	.align		4
.L_227:
        /*0048*/ 	.byte	0x04, 0x17
        /*004a*/ 	.short	(.L_229 - .L_228)
.L_228:
        /*004c*/ 	.word	0x00000000
        /*0050*/ 	.short	0x0002
        /*0052*/ 	.short	0x0010
        /*0054*/ 	.byte	0x00, 0xf5, 0x21, 0x00


	//----- nvinfo : EIATTR_KPARAM_INFO
	.align		4
.L_229:
        /*0058*/ 	.byte	0x04, 0x17
        /*005a*/ 	.short	(.L_231 - .L_230)
.L_230:
        /*005c*/ 	.word	0x00000000
        /*0060*/ 	.short	0x0001
        /*0062*/ 	.short	0x0008
        /*0064*/ 	.byte	0x00, 0xf5, 0x21, 0x00


	//----- nvinfo : EIATTR_KPARAM_INFO
	.align		4
.L_231:
        /*0068*/ 	.byte	0x04, 0x17
        /*006a*/ 	.short	(.L_233 - .L_232)
.L_232:
        /*006c*/ 	.word	0x00000000
        /*0070*/ 	.short	0x0000
        /*0072*/ 	.short	0x0000
        /*0074*/ 	.byte	0x00, 0xf5, 0x21, 0x00


	//----- nvinfo : EIATTR_SPARSE_MMA_MASK
	.align		4
.L_233:
        /*0078*/ 	.byte	0x03, 0x50
        /*007a*/ 	.short	0x0000


	//----- nvinfo : EIATTR_MAXREG_COUNT
	.align		4
        /*007c*/ 	.byte	0x03, 0x1b
        /*007e*/ 	.short	0x00ff


	//----- nvinfo : EIATTR_MERCURY_ISA_VERSION
	.align		4
        /*0080*/ 	.byte	0x03, 0x5f
        /*0082*/ 	.short	0x0101


	//----- nvinfo : EIATTR_VRC_CTA_INIT_COUNT
	.align		4
        /*0084*/ 	.byte	0x02, 0x4a
	.zero		1
	.zero		1


	//----- nvinfo : EIATTR_EXIT_INSTR_OFFSETS
	.align		4
        /*0088*/ 	.byte	0x04, 0x1c
        /*008a*/ 	.short	(.L_235 - .L_234)


	//   ....[0]....
.L_234:
        /*008c*/ 	.word	0x000000a0


	//   ....[1]....
        /*0090*/ 	.word	0x00000a20


	//   ....[2]....
        /*0094*/ 	.word	0x000012a0


	//----- nvinfo : EIATTR_CRS_STACK_SIZE
	.align		4
.L_235:
        /*0098*/ 	.byte	0x04, 0x1e
        /*009a*/ 	.short	(.L_237 - .L_236)
.L_236:
        /*009c*/ 	.word	0x00000000


	//----- nvinfo : EIATTR_CBANK_PARAM_SIZE
	.align		4
.L_237:
        /*00a0*/ 	.byte	0x03, 0x19
        /*00a2*/ 	.short	0x002c


	//----- nvinfo : EIATTR_PARAM_CBANK
	.align		4
        /*00a4*/ 	.byte	0x04, 0x0a
        /*00a6*/ 	.short	(.L_239 - .L_238)
	.align		4
.L_238:
        /*00a8*/ 	.word	index@(.nv.constant0._Z27FullyConnectedLayerBackwardPKfS0_PfS1_iii)
        /*00ac*/ 	.short	0x0380
        /*00ae*/ 	.short	0x002c


	//----- nvinfo : EIATTR_SW_WAR
	.align		4
.L_239:
        /*00b0*/ 	.byte	0x04, 0x36
        /*00b2*/ 	.short	(.L_241 - .L_240)
.L_240:
        /*00b4*/ 	.word	0x00000008
.L_241:


//--------------------- .nv.info._Z27SoftmaxCrossEntropyBackwardPfPKfPKiii --------------------------
	.section	.nv.info._Z27SoftmaxCrossEntropyBackwardPfPKfPKiii,"",@"SHT_CUDA_INFO"
	.sectionflags	@""
	.align	4


	//----- nvinfo : EIATTR_CUDA_API_VERSION
	.align		4
        /*0000*/ 	.byte	0x04, 0x37
        /*0002*/ 	.short	(.L_243 - .L_242)
.L_242:
        /*0004*/ 	.word	0x00000082


	//----- nvinfo : EIATTR_KPARAM_INFO
	.align		4
.L_243:
        /*0008*/ 	.byte	0x04, 0x17
        /*000a*/ 	.short	(.L_245 - .L_244)
.L_244:
        /*000c*/ 	.word	0x00000000
        /*0010*/ 	.short	0x0004
        /*0012*/ 	.short	0x001c
        /*0014*/ 	.byte	0x00, 0xf0, 0x11, 0x00


	//----- nvinfo : EIATTR_KPARAM_INFO
	.align		4
.L_245:
        /*0018*/ 	.byte	0x04, 0x17
        /*001a*/ 	.short	(.L_247 - .L_246)
.L_246:
        /*001c*/ 	.word	0x00000000
        /*0020*/ 	.short	0x0003
        /*0022*/ 	.short	0x0018
        /*0024*/ 	.byte	0x00, 0xf0, 0x11, 0x00


	//----- nvinfo : EIATTR_KPARAM_INFO
	.align		4
.L_247:
        /*0028*/ 	.byte	0x04, 0x17
        /*002a*/ 	.short	(.L_249 - .L_248)
.L_248:
        /*002c*/ 	.word	0x00000000
        /*0030*/ 	.short	0x0002
        /*0032*/ 	.short	0x0010
        /*0034*/ 	.byte	0x00, 0xf5, 0x21, 0x00


	//----- nvinfo : EIATTR_KPARAM_INFO
	.align		4
.L_249:
        /*0038*/ 	.byte	0x04, 0x17
        /*003a*/ 	.short	(.L_251 - .L_250)
.L_250:
        /*003c*/ 	.word	0x00000000
        /*0040*/ 	.short	0x0001
        /*0042*/ 	.short	0x0008
        /*0044*/ 	.byte	0x00, 0xf5, 0x21, 0x00


	//----- nvinfo : EIATTR_KPARAM_INFO
	.align		4
.L_251:
        /*0048*/ 	.byte	0x04, 0x17
        /*004a*/ 	.short	(.L_253 - .L_252)
.L_252:
        /*004c*/ 	.word	0x00000000
        /*0050*/ 	.short	0x0000
        /*0052*/ 	.short	0x0000
        /*0054*/ 	.byte	0x00, 0xf5, 0x21, 0x00


	//----- nvinfo : EIATTR_SPARSE_MMA_MASK
	.align		4
.L_253:
        /*0058*/ 	.byte	0x03, 0x50
        /*005a*/ 	.short	0x0000


	//----- nvinfo : EIATTR_MAXREG_COUNT
	.align		4
        /*005c*/ 	.byte	0x03, 0x1b
        /*005e*/ 	.short	0x00ff


	//----- nvinfo : EIATTR_MERCURY_ISA_VERSION
	.align		4
        /*0060*/ 	.byte	0x03, 0x5f
        /*0062*/ 	.short	0x0101


	//----- nvinfo : EIATTR_VRC_CTA_INIT_COUNT
	.align		4
        /*0064*/ 	.byte	0x02, 0x4a
	.zero		1
	.zero		1


	//----- nvinfo : EIATTR_EXIT_INSTR_OFFSETS
	.align		4
        /*0068*/ 	.byte	0x04, 0x1c
        /*006a*/ 	.short	(.L_255 - .L_254)


	//   ....[0]....
.L_254:
        /*006c*/ 	.word	0x00000080


	//   ....[1]....
        /*0070*/ 	.word	0x00000300


	//----- nvinfo : EIATTR_CBANK_PARAM_SIZE
	.align		4
.L_255:
        /*0074*/ 	.byte	0x03, 0x19
        /*0076*/ 	.short	0x0020


	//----- nvinfo : EIATTR_PARAM_CBANK
	.align		4
        /*0078*/ 	.byte	0x04, 0x0a
        /*007a*/ 	.short	(.L_257 - .L_256)
	.align		4
.L_256:
        /*007c*/ 	.word	index@(.nv.constant0._Z27SoftmaxCrossEntropyBackwardPfPKfPKiii)
        /*0080*/ 	.short	0x0380
        /*0082*/ 	.short	0x0020


	//----- nvinfo : EIATTR_SW_WAR
	.align		4
.L_257:
        /*0084*/ 	.byte	0x04, 0x36
        /*0086*/ 	.short	(.L_259 - .L_258)
.L_258:
        /*0088*/ 	.word	0x00000008
.L_259:


//--------------------- .nv.callgraph             --------------------------
	.section	.nv.callgraph,"",@"SHT_CUDA_CALLGRAPH"
	.align	4
	.sectionentsize	8
	.align		4
        /*0000*/ 	.word	0x00000000
	.align		4
        /*0004*/ 	.word	0xffffffff
	.align		4
        /*0008*/ 	.word	0x00000000
	.align		4
        /*000c*/ 	.word	0xfffffffe
	.align		4
        /*0010*/ 	.word	0x00000000
	.align		4
        /*0014*/ 	.word	0xfffffffd
	.align		4
        /*0018*/ 	.word	0x00000000
	.align		4
        /*001c*/ 	.word	0xfffffffc


//--------------------- .text._Z11SGDBackwardPfPKffi --------------------------
	.section	.text._Z11SGDBackwardPfPKffi,"ax",@progbits
	.align	128
        .global         _Z11SGDBackwardPfPKffi
        .type           _Z11SGDBackwardPfPKffi,@function
        .size           _Z11SGDBackwardPfPKffi,(.L_x_54 - _Z11SGDBackwardPfPKffi)
        .other          _Z11SGDBackwardPfPKffi,@"STO_CUDA_ENTRY STV_DEFAULT"
_Z11SGDBackwardPfPKffi:
.text._Z11SGDBackwardPfPKffi:
[----:B------:R-:W-:Y:S01]  /*0000*/  LDC R1, c[0x0][0x37c] ;  /* 0x0000df00ff017b82 */ /* 0x000fe20000000800 */
[----:B------:R-:W0:Y:S07]  /*0010*/  S2R R0, SR_TID.X ;  /* 0x0000000000007919 */ /* 0x000e2e0000002100 */
[----:B------:R-:W0:Y:S01]  /*0020*/  S2UR UR4, SR_CTAID.X ;  /* 0x00000000000479c3 */ /* 0x000e220000002500 */
[----:B------:R-:W1:Y:S07]  /*0030*/  LDCU UR5, c[0x0][0x394] ;  /* 0x00007280ff0577ac */ /* 0x000e6e0008000800 */
[----:B------:R-:W0:Y:S02]  /*0040*/  LDC R7, c[0x0][0x360] ;  /* 0x0000d800ff077b82 */ /* 0x000e240000000800 */
[----:B0-----:R-:W-:-:S05]  /*0050*/  IMAD R7, R7, UR4, R0 ;  /* 0x0000000407077c24 */ /* 0x001fca000f8e0200 */
[----:B-1----:R-:W-:-:S13]  /*0060*/  ISETP.GE.AND P0, PT, R7, UR5, PT ;  /* 0x0000000507007c0c */ /* 0x002fda000bf06270 */
[----:B------:R-:W-:Y:S05]  /*0070*/  @P0 EXIT ;  /* 0x000000000000094d */ /* 0x000fea0003800000 */
[----:B------:R-:W0:Y:S01]  /*0080*/  LDC.64 R2, c[0x0][0x388] ;  /* 0x0000e200ff027b82 */ /* 0x000e220000000a00 */
[----:B------:R-:W1:Y:S01]  /*0090*/  LDCU.64 UR4, c[0x0][0x358] ;  /* 0x00006b00ff0477ac */ /* 0x000e620008000a00 */
[----:B------:R-:W2:Y:S06]  /*00a0*/  LDCU UR6, c[0x0][0x390] ;  /* 0x00007200ff0677ac */ /* 0x000eac0008000800 */
[----:B------:R-:W3:Y:S01]  /*00b0*/  LDC.64 R4, c[0x0][0x380] ;  /* 0x0000e000ff047b82 */ /* 0x000ee20000000a00 */
[----:B0-----:R-:W-:-:S06]  /*00c0*/  IMAD.WIDE R2, R7, 0x4, R2 ;  /* 0x0000000407027825 */ /* 0x001fcc00078e0202 */
[----:B-1----:R-:W2:Y:S01]  /*00d0*/  LDG.E R2, desc[UR4][R2.64] ;  /* 0x0000000402027981 */ /* 0x002ea2000c1e1900 */
[----:B---3--:R-:W-:-:S05]  /*00e0*/  IMAD.WIDE R4, R7, 0x4, R4 ;  /* 0x0000000407047825 */ /* 0x008fca00078e0204 */
[----:B------:R-:W2:Y:S02]  /*00f0*/  LDG.E R7, desc[UR4][R4.64] ;  /* 0x0000000404077981 */ /* 0x000ea4000c1e1900 */
[----:B--2---:R-:W-:-:S05]  /*0100*/  FFMA R7, -R2, UR6, R7 ;  /* 0x0000000602077c23 */ /* 0x004fca0008000107 */
[----:B------:R-:W-:Y:S01]  /*0110*/  STG.E desc[UR4][R4.64], R7 ;  /* 0x0000000704007986 */ /* 0x000fe2000c101904 */
[----:B------:R-:W-:Y:S05]  /*0120*/  EXIT ;  /* 0x000000000000794d */ /* 0x000fea0003800000 */
.L_x_0:
[----:B------:R-:W-:-:S00]  /*0130*/  BRA `(.L_x_0) ;  /* 0xfffffffc00fc7947 */ /* 0x000fc0000383ffff */
[----:B------:R-:W-:-:S00]  /*0140*/  NOP ;  /* 0x0000000000007918 */ /* 0x000fc00000000000 */
        /* <DEDUP_REMOVED lines=11> */
.L_x_54:


//--------------------- .text._Z12ConvBackwardPKfS0_Pfiiiiiiii --------------------------
	.section	.text._Z12ConvBackwardPKfS0_Pfiiiiiiii,"ax",@progbits
	.align	128
        .global         _Z12ConvBackwardPKfS0_Pfiiiiiiii
        .type           _Z12ConvBackwardPKfS0_Pfiiiiiiii,@function
        .size           _Z12ConvBackwardPKfS0_Pfiiiiiiii,(.L_x_55 - _Z12ConvBackwardPKfS0_Pfiiiiiiii)
        .other          _Z12ConvBackwardPKfS0_Pfiiiiiiii,@"STO_CUDA_ENTRY STV_DEFAULT"
_Z12ConvBackwardPKfS0_Pfiiiiiiii:
.text._Z12ConvBackwardPKfS0_Pfiiiiiiii:
[----:B------:R-:W-:Y:S01]  /*0000*/  LDC R1, c[0x0][0x37c] ;  /* 0x0000df00ff017b82 */ /* 0x000fe20000000800 */
[----:B------:R-:W0:Y:S01]  /*0010*/  S2R R3, SR_TID.X ;  /* 0x0000000000037919 */ /* 0x000e220000002100 */
[----:B------:R-:W1:Y:S06]  /*0020*/  LDCU.64 UR4, c[0x0][0x398] ;  /* 0x00007300ff0477ac */ /* 0x000e6c0008000a00 */
[----:B------:R-:W0:Y:S01]  /*0030*/  S2UR UR6, SR_CTAID.X ;  /* 0x00000000000679c3 */ /* 0x000e220000002500 */
[----:B------:R-:W2:Y:S07]  /*0040*/  LDCU UR7, c[0x0][0x3a4] ;  /* 0x00007480ff0777ac */ /* 0x000eae0008000800 */
[----:B------:R-:W0:Y:S08]  /*0050*/  LDC R0, c[0x0][0x360] ;  /* 0x0000d800ff007b82 */ /* 0x000e300000000800 */
[----:B------:R-:W3:Y:S01]  /*0060*/  LDC R10, c[0x0][0x3a8] ;  /* 0x0000ea00ff0a7b82 */ /* 0x000ee20000000800 */
[----:B-1----:R-:W-:-:S04]  /*0070*/  UIMAD UR4, UR5, UR4, URZ ;  /* 0x00000004050472a4 */ /* 0x002fc8000f8e02ff */
[----:B--2---:R-:W-:Y:S01]  /*0080*/  UIMAD UR4, UR4, UR7, URZ ;  /* 0x00000007040472a4 */ /* 0x004fe2000f8e02ff */
[----:B0-----:R-:W-:-:S05]  /*0090*/  IMAD R0, R0, UR6, R3 ;  /* 0x0000000600007c24 */ /* 0x001fca000f8e0203 */
[----:B---3--:R-:W-:-:S05]  /*00a0*/  IMAD R3, R10, UR4, RZ ;  /* 0x000000040a037c24 */ /* 0x008fca000f8e02ff */
[----:B------:R-:W-:-:S13]  /*00b0*/  ISETP.GE.AND P0, PT, R0, R3, PT ;  /* 0x000000030000720c */ /* 0x000fda0003f06270 */
[----:B------:R-:W-:Y:S05]  /*00c0*/  @P0 EXIT ;  /* 0x000000000000094d */ /* 0x000fea0003800000 */
[----:B------:R-:W-:Y:S02]  /*00d0*/  UIMAD UR4, UR5, UR7, URZ ;  /* 0x00000007050472a4 */ /* 0x000fe4000f8e02ff */
[----:B------:R-:W-:Y:S01]  /*00e0*/  IMAD R4, R10, UR7, RZ ;  /* 0x000000070a047c24 */ /* 0x000fe2000f8e02ff */
[----:B------:R-:W-:Y:S01]  /*00f0*/  IABS R12, R0 ;  /* 0x00000000000c7213 */ /* 0x000fe20000000000 */
[----:B------:R-:W0:Y:S01]  /*0100*/  LDCU.64 UR10, c[0x0][0x358] ;  /* 0x00006b00ff0a77ac */ /* 0x000e220008000a00 */
[----:B------:R-:W-:Y:S01]  /*0110*/  ISETP.GE.AND P2, PT, R0, RZ, PT ;  /* 0x000000ff0000720c */ /* 0x000fe20003f46270 */
[----:B------:R-:W-:Y:S01]  /*0120*/  IMAD R3, R10, UR4, RZ ;  /* 0x000000040a037c24 */ /* 0x000fe2000f8e02ff */
[-C--:B------:R-:W-:Y:S02]  /*0130*/  IABS R6, R4.reuse ;  /* 0x0000000400067213 */ /* 0x080fe40000000000 */
[----:B------:R-:W-:Y:S02]  /*0140*/  IABS R15, R4 ;  /* 0x00000004000f7213 */ /* 0x000fe40000000000 */
[-C--:B------:R-:W-:Y:S01]  /*0150*/  IABS R2, R3.reuse ;  /* 0x0000000300027213 */ /* 0x080fe20000000000 */
[----:B------:R-:W1:Y:S01]  /*0160*/  I2F.RP R11, R6 ;  /* 0x00000006000b7306 */ /* 0x000e620000209400 */
[----:B------:R-:W-:Y:S01]  /*0170*/  IABS R13, R3 ;  /* 0x00000003000d7213 */ /* 0x000fe20000000000 */
[----:B------:R-:W-:Y:S01]  /*0180*/  IMAD.MOV R15, RZ, RZ, -R15 ;  /* 0x000000ffff0f7224 */ /* 0x000fe200078e0a0f */
[----:B------:R-:W2:Y:S05]  /*0190*/  LDCU UR4, c[0x0][0x3a0] ;  /* 0x00007400ff0477ac */ /* 0x000eaa0008000800 */
[----:B------:R-:W3:Y:S08]  /*01a0*/  I2F.RP R5, R2 ;  /* 0x0000000200057306 */ /* 0x000ef00000209400 */
[----:B-1----:R-:W-:Y:S01]  /*01b0*/  MUFU.RCP R11, R11 ;  /* 0x0000000b000b7308 */ /* 0x002fe20000001000 */
[----:B--2---:R-:W-:-:S07]  /*01c0*/  UISETP.GE.AND UP0, UPT, UR4, 0x1, UPT ;  /* 0x000000010400788c */ /* 0x004fce000bf06270 */
[----:B---3--:R-:W1:Y:S02]  /*01d0*/  MUFU.RCP R5, R5 ;  /* 0x0000000500057308 */ /* 0x008e640000001000 */
[----:B-1----:R-:W-:-:S06]  /*01e0*/  VIADD R8, R5, 0xffffffe ;  /* 0x0ffffffe05087836 */ /* 0x002fcc0000000000 */
[----:B------:R1:W2:Y:S02]  /*01f0*/  F2I.FTZ.U32.TRUNC.NTZ R9, R8 ;  /* 0x0000000800097305 */ /* 0x0002a4000021f000 */
[----:B-1----:R-:W-:Y:S02]  /*0200*/  IMAD.MOV.U32 R8, RZ, RZ, RZ ;  /* 0x000000ffff087224 */ /* 0x002fe400078e00ff */
[----:B--2---:R-:W-:-:S04]  /*0210*/  IMAD.MOV R7, RZ, RZ, -R9 ;  /* 0x000000ffff077224 */ /* 0x004fc800078e0a09 */
[----:B------:R-:W-:-:S04]  /*0220*/  IMAD R7, R7, R2, RZ ;  /* 0x0000000207077224 */ /* 0x000fc800078e02ff */
[----:B------:R-:W-:Y:S01]  /*0230*/  IMAD.HI.U32 R5, R9, R7, R8 ;  /* 0x0000000709057227 */ /* 0x000fe200078e0008 */
[----:B------:R-:W-:-:S03]  /*0240*/  IADD3 R7, PT, PT, RZ, -R13, RZ ;  /* 0x8000000dff077210 */ /* 0x000fc60007ffe0ff */
[----:B------:R-:W-:Y:S01]  /*0250*/  IMAD.MOV.U32 R8, RZ, RZ, R12 ;  /* 0x000000ffff087224 */ /* 0x000fe200078e000c */
[----:B------:R-:W-:Y:S01]  /*0260*/  LOP3.LUT R12, RZ, R3, RZ, 0x33, !PT ;  /* 0x00000003ff0c7212 */ /* 0x000fe200078e33ff */
[----:B------:R-:W-:Y:S02]  /*0270*/  VIADD R9, R11, 0xffffffe ;  /* 0x0ffffffe0b097836 */ /* 0x000fe40000000000 */
[----:B------:R-:W-:-:S04]  /*0280*/  IMAD.HI.U32 R5, R5, R8, RZ ;  /* 0x0000000805057227 */ /* 0x000fc800078e00ff */
[----:B------:R-:W-:Y:S01]  /*0290*/  IMAD R7, R5, R7, R8 ;  /* 0x0000000705077224 */ /* 0x000fe200078e0208 */
[----:B------:R-:W1:Y:S04]  /*02a0*/  F2I.FTZ.U32.TRUNC.NTZ R9, R9 ;  /* 0x0000000900097305 */ /* 0x000e68000021f000 */
[----:B------:R-:W-:Y:S01]  /*02b0*/  ISETP.GT.U32.AND P0, PT, R2, R7, PT ;  /* 0x000000070200720c */ /* 0x000fe20003f04070 */
[----:B-1----:R-:W-:-:S12]  /*02c0*/  IMAD.MOV R13, RZ, RZ, -R9 ;  /* 0x000000ffff0d7224 */ /* 0x002fd800078e0a09 */
[--C-:B------:R-:W-:Y:S02]  /*02d0*/  @!P0 IMAD.IADD R7, R7, 0x1, -R2.reuse ;  /* 0x0000000107078824 */ /* 0x100fe400078e0a02 */
[----:B------:R-:W-:Y:S02]  /*02e0*/  IMAD R13, R13, R6, RZ ;  /* 0x000000060d0d7224 */ /* 0x000fe400078e02ff */
[----:B------:R-:W-:Y:S01]  /*02f0*/  IMAD.IADD R8, R7, 0x1, -R2 ;  /* 0x0000000107087824 */ /* 0x000fe200078e0a02 */
[----:B------:R-:W-:-:S04]  /*0300*/  ISETP.GT.U32.AND P1, PT, R2, R7, PT ;  /* 0x000000070200720c */ /* 0x000fc80003f24070 */
[----:B------:R-:W-:Y:S01]  /*0310*/  SEL R11, R8, R7, !P1 ;  /* 0x00000007080b7207 */ /* 0x000fe20004800000 */
[----:B------:R-:W-:Y:S01]  /*0320*/  IMAD.MOV.U32 R8, RZ, RZ, RZ ;  /* 0x000000ffff087224 */ /* 0x000fe200078e00ff */
[----:B------:R-:W-:Y:S02]  /*0330*/  ISETP.NE.AND P1, PT, R3, RZ, PT ;  /* 0x000000ff0300720c */ /* 0x000fe40003f25270 */
[----:B------:R-:W-:Y:S01]  /*0340*/  @!P2 IADD3 R11, PT, PT, -R11, RZ, RZ ;  /* 0x000000ff0b0ba210 */ /* 0x000fe20007ffe1ff */
[----:B------:R-:W-:Y:S01]  /*0350*/  IMAD.HI.U32 R8, R9, R13, R8 ;  /* 0x0000000d09087227 */ /* 0x000fe200078e0008 */
[----:B------:R-:W-:Y:S02]  /*0360*/  IABS R9, R10 ;  /* 0x0000000a00097213 */ /* 0x000fe40000000000 */
[----:B------:R-:W-:Y:S02]  /*0370*/  SEL R11, R12, R11, !P1 ;  /* 0x0000000b0c0b7207 */ /* 0x000fe40004800000 */
[----:B------:R-:W1:Y:S02]  /*0380*/  I2F.RP R16, R9 ;  /* 0x0000000900107306 */ /* 0x000e640000209400 */
[----:B------:R-:W-:-:S05]  /*0390*/  IABS R14, R11 ;  /* 0x0000000b000e7213 */ /* 0x000fca0000000000 */
[----:B------:R-:W-:Y:S02]  /*03a0*/  IMAD.MOV.U32 R13, RZ, RZ, R14 ;  /* 0x000000ffff0d7224 */ /* 0x000fe400078e000e */
[----:B------:R-:W-:Y:S02]  /*03b0*/  IMAD.MOV.U32 R14, RZ, RZ, R15 ;  /* 0x000000ffff0e7224 */ /* 0x000fe400078e000f */
[----:B------:R-:W-:-:S04]  /*03c0*/  IMAD.HI.U32 R8, R8, R13, RZ ;  /* 0x0000000d08087227 */ /* 0x000fc800078e00ff */
[----:B------:R-:W-:Y:S01]  /*03d0*/  IMAD R13, R8, R14, R13 ;  /* 0x0000000e080d7224 */ /* 0x000fe200078e020d */
[----:B-1----:R-:W1:Y:S04]  /*03e0*/  MUFU.RCP R16, R16 ;  /* 0x0000001000107308 */ /* 0x002e680000001000 */
[----:B------:R-:W-:-:S13]  /*03f0*/  ISETP.GT.U32.AND P3, PT, R6, R13, PT ;  /* 0x0000000d0600720c */ /* 0x000fda0003f64070 */
[-C--:B------:R-:W-:Y:S01]  /*0400*/  @!P3 IADD3 R13, PT, PT, R13, -R6.reuse, RZ ;  /* 0x800000060d0db210 */ /* 0x080fe20007ffe0ff */
[----:B-1----:R-:W-:Y:S02]  /*0410*/  VIADD R14, R16, 0xffffffe ;  /* 0x0ffffffe100e7836 */ /* 0x002fe40000000000 */
[----:B------:R-:W-:Y:S01]  /*0420*/  @!P3 VIADD R8, R8, 0x1 ;  /* 0x000000010808b836 */ /* 0x000fe20000000000 */
[----:B------:R-:W-:Y:S01]  /*0430*/  ISETP.GE.U32.AND P2, PT, R13, R6, PT ;  /* 0x000000060d00720c */ /* 0x000fe20003f46070 */
[----:B------:R1:W2:Y:S01]  /*0440*/  F2I.FTZ.U32.TRUNC.NTZ R15, R14 ;  /* 0x0000000e000f7305 */ /* 0x0002a2000021f000 */
[----:B------:R-:W-:Y:S02]  /*0450*/  LOP3.LUT R6, R11, R4, RZ, 0x3c, !PT ;  /* 0x000000040b067212 */ /* 0x000fe400078e3cff */
[----:B------:R-:W-:Y:S02]  /*0460*/  ISETP.NE.AND P3, PT, R4, RZ, PT ;  /* 0x000000ff0400720c */ /* 0x000fe40003f65270 */
[----:B------:R-:W-:Y:S01]  /*0470*/  ISETP.GE.AND P4, PT, R6, RZ, PT ;  /* 0x000000ff0600720c */ /* 0x000fe20003f86270 */
[----:B-1----:R-:W-:-:S06]  /*0480*/  IMAD.MOV.U32 R14, RZ, RZ, RZ ;  /* 0x000000ffff0e7224 */ /* 0x002fcc00078e00ff */
[----:B------:R-:W-:Y:S01]  /*0490*/  @P2 VIADD R8, R8, 0x1 ;  /* 0x0000000108082836 */ /* 0x000fe20000000000 */
[----:B--2---:R-:W-:-:S05]  /*04a0*/  IADD3 R16, PT, PT, RZ, -R15, RZ ;  /* 0x8000000fff107210 */ /* 0x004fca0007ffe0ff */
[----:B------:R-:W-:Y:S01]  /*04b0*/  @!P4 IMAD.MOV R8, RZ, RZ, -R8 ;  /* 0x000000ffff08c224 */ /* 0x000fe200078e0a08 */
[----:B------:R-:W-:-:S05]  /*04c0*/  @!P3 LOP3.LUT R8, RZ, R4, RZ, 0x33, !PT ;  /* 0x00000004ff08b212 */ /* 0x000fca00078e33ff */
[----:B------:R-:W-:-:S04]  /*04d0*/  IMAD.MOV R6, RZ, RZ, -R8 ;  /* 0x000000ffff067224 */ /* 0x000fc800078e0a08 */
[----:B------:R-:W-:Y:S02]  /*04e0*/  IMAD R13, R4, R6, R11 ;  /* 0x00000006040d7224 */ /* 0x000fe400078e020b */
[----:B------:R-:W-:-:S03]  /*04f0*/  IMAD R11, R16, R9, RZ ;  /* 0x00000009100b7224 */ /* 0x000fc600078e02ff */
[----:B------:R-:W-:Y:S01]  /*0500*/  IABS R4, R13 ;  /* 0x0000000d00047213 */ /* 0x000fe20000000000 */
[----:B------:R-:W-:-:S06]  /*0510*/  IMAD.HI.U32 R14, R15, R11, R14 ;  /* 0x0000000b0f0e7227 */ /* 0x000fcc00078e000e */
[----:B------:R-:W-:-:S04]  /*0520*/  IMAD.HI.U32 R14, R14, R4, RZ ;  /* 0x000000040e0e7227 */ /* 0x000fc800078e00ff */
[----:B------:R-:W-:-:S04]  /*0530*/  IMAD.MOV R6, RZ, RZ, -R14 ;  /* 0x000000ffff067224 */ /* 0x000fc800078e0a0e */
[----:B------:R-:W-:-:S05]  /*0540*/  IMAD R4, R9, R6, R4 ;  /* 0x0000000609047224 */ /* 0x000fca00078e0204 */
[----:B------:R-:W-:-:S13]  /*0550*/  ISETP.GT.U32.AND P3, PT, R9, R4, PT ;  /* 0x000000040900720c */ /* 0x000fda0003f64070 */
[----:B------:R-:W-:Y:S01]  /*0560*/  @!P3 IMAD.IADD R4, R4, 0x1, -R9 ;  /* 0x000000010404b824 */ /* 0x000fe200078e0a09 */
[----:B------:R-:W-:Y:S02]  /*0570*/  @!P3 IADD3 R14, PT, PT, R14, 0x1, RZ ;  /* 0x000000010e0eb810 */ /* 0x000fe40007ffe0ff */
[----:B------:R-:W-:Y:S02]  /*0580*/  ISETP.NE.AND P3, PT, R10, RZ, PT ;  /* 0x000000ff0a00720c */ /* 0x000fe40003f65270 */
[----:B------:R-:W-:Y:S02]  /*0590*/  ISETP.GE.U32.AND P2, PT, R4, R9, PT ;  /* 0x000000090400720c */ /* 0x000fe40003f46070 */
[----:B------:R-:W-:-:S04]  /*05a0*/  LOP3.LUT R4, R13, R10, RZ, 0x3c, !PT ;  /* 0x0000000a0d047212 */ /* 0x000fc800078e3cff */
[----:B------:R-:W-:-:S07]  /*05b0*/  ISETP.GE.AND P4, PT, R4, RZ, PT ;  /* 0x000000ff0400720c */ /* 0x000fce0003f86270 */
[----:B------:R-:W-:-:S04]  /*05c0*/  @P2 VIADD R14, R14, 0x1 ;  /* 0x000000010e0e2836 */ /* 0x000fc80000000000 */
[----:B------:R-:W-:-:S04]  /*05d0*/  IMAD.MOV.U32 R9, RZ, RZ, R14 ;  /* 0x000000ffff097224 */ /* 0x000fc800078e000e */
[----:B------:R-:W-:Y:S01]  /*05e0*/  @!P4 IMAD.MOV R9, RZ, RZ, -R9 ;  /* 0x000000ffff09c224 */ /* 0x000fe200078e0a09 */
[----:B------:R-:W-:-:S04]  /*05f0*/  @!P3 LOP3.LUT R9, RZ, R10, RZ, 0x33, !PT ;  /* 0x0000000aff09b212 */ /* 0x000fc800078e33ff */
[----:B------:R-:W-:-:S05]  /*0600*/  IADD3 R11, PT, PT, -R9, RZ, RZ ;  /* 0x000000ff090b7210 */ /* 0x000fca0007ffe1ff */
[----:B------:R-:W-:Y:S02]  /*0610*/  IMAD R10, R10, R11, R13 ;  /* 0x0000000b0a0a7224 */ /* 0x000fe400078e020d */
[----:B------:R-:W-:Y:S01]  /*0620*/  IMAD.MOV.U32 R11, RZ, RZ, RZ ;  /* 0x000000ffff0b7224 */ /* 0x000fe200078e00ff */
[----:B0-----:R-:W-:Y:S06]  /*0630*/  BRA.U !UP0, `(.L_x_1) ;  /* 0x0000000d08087547 */ /* 0x001fec000b800000 */
[----:B------:R-:W0:Y:S02]  /*0640*/  LDCU UR7, c[0x0][0x3b4] ;  /* 0x00007680ff0777ac */ /* 0x000e240008000800 */
[----:B0-----:R-:W-:-:S09]  /*0650*/  UISETP.GE.AND UP0, UPT, UR7, 0x1, UPT ;  /* 0x000000010700788c */ /* 0x001fd2000bf06270 */
[----:B------:R-:W-:Y:S05]  /*0660*/  BRA.U !UP0, `(.L_x_1) ;  /* 0x0000000908fc7547 */ /* 0x000fea000b800000 */
[----:B------:R-:W-:Y:S01]  /*0670*/  ISETP.GE.U32.AND P2, PT, R7, R2, PT ;  /* 0x000000020700720c */ /* 0x000fe20003f46070 */
[----:B------:R-:W-:Y:S01]  /*0680*/  @!P0 VIADD R5, R5, 0x1 ;  /* 0x0000000105058836 */ /* 0x000fe20000000000 */
[----:B------:R-:W-:Y:S01]  /*0690*/  LOP3.LUT R3, R0, R3, RZ, 0x3c, !PT ;  /* 0x0000000300037212 */ /* 0x000fe200078e3cff */
[----:B------:R-:W-:Y:S01]  /*06a0*/  IMAD.MOV.U32 R11, RZ, RZ, RZ ;  /* 0x000000ffff0b7224 */ /* 0x000fe200078e00ff */
[----:B------:R-:W-:Y:S02]  /*06b0*/  ULOP3.LUT UR8, UR7, 0x7, URZ, 0xc0, !UPT ;  /* 0x0000000707087892 */ /* 0x000fe4000f8ec0ff */
[----:B------:R-:W-:Y:S01]  /*06c0*/  ISETP.GE.AND P3, PT, R3, RZ, PT ;  /* 0x000000ff0300720c */ /* 0x000fe20003f66270 */
[----:B------:R-:W-:Y:S01]  /*06d0*/  ULOP3.LUT UR7, UR7, 0x7ffffff8, URZ, 0xc0, !UPT ;  /* 0x7ffffff807077892 */ /* 0x000fe2000f8ec0ff */
[----:B------:R-:W-:-:S05]  /*06e0*/  UMOV UR4, URZ ;  /* 0x000000ff00047c82 */ /* 0x000fca0008000000 */
[----:B------:R-:W-:-:S06]  /*06f0*/  @P2 VIADD R5, R5, 0x1 ;  /* 0x0000000105052836 */ /* 0x000fcc0000000000 */
[----:B------:R-:W-:-:S04]  /*0700*/  @!P3 IADD3 R5, PT, PT, -R5, RZ, RZ ;  /* 0x000000ff0505b210 */ /* 0x000fc80007ffe1ff */
[----:B------:R-:W-:-:S07]  /*0710*/  SEL R12, R12, R5, !P1 ;  /* 0x000000050c0c7207 */ /* 0x000fce0004800000 */
.L_x_9:
[----:B------:R-:W0:Y:S01]  /*0720*/  LDC R5, c[0x0][0x39c] ;  /* 0x0000e700ff057b82 */ /* 0x000e220000000800 */
[----:B------:R-:W-:-:S07]  /*0730*/  UMOV UR5, URZ ;  /* 0x000000ff00057c82 */ /* 0x000fce0008000000 */
[----:B------:R-:W1:Y:S01]  /*0740*/  LDC R3, c[0x0][0x3a0] ;  /* 0x0000e800ff037b82 */ /* 0x000e620000000800 */
[----:B0-----:R-:W-:Y:S02]  /*0750*/  IMAD R14, R5, UR4, R8 ;  /* 0x00000004050e7c24 */ /* 0x001fe4000f8e0208 */
[----:B-1----:R-:W-:Y:S01]  /*0760*/  IMAD R13, R12, R3, UR4 ;  /* 0x000000040c0d7e24 */ /* 0x002fe2000f8e0203 */
[----:B------:R-:W-:-:S06]  /*0770*/  UIADD3 UR4, UPT, UPT, UR4, 0x1, URZ ;  /* 0x0000000104047890 */ /* 0x000fcc000fffe0ff */
[----:B------:R-:W-:-:S13]  /*0780*/  ISETP.NE.AND P5, PT, R3, UR4, PT ;  /* 0x0000000403007c0c */ /* 0x000fda000bfa5270 */
.L_x_8:
[----:B------:R-:W0:Y:S01]  /*0790*/  LDCU UR9, c[0x0][0x3b4] ;  /* 0x00007680ff0977ac */ /* 0x000e220008000800 */
[----:B------:R-:W-:Y:S01]  /*07a0*/  VIADD R2, R9, -UR5 ;  /* 0x8000000509027c36 */ /* 0x000fe20008000000 */
[----:B------:R-:W1:Y:S01]  /*07b0*/  LDCU UR6, c[0x0][0x3ac] ;  /* 0x00007580ff0677ac */ /* 0x000e620008000800 */
[----:B0-----:R-:W-:-:S04]  /*07c0*/  IMAD.U32 R3, RZ, RZ, UR9 ;  /* 0x00000009ff037e24 */ /* 0x001fc8000f8e00ff */
[----:B------:R-:W-:Y:S01]  /*07d0*/  IMAD R16, R14, R3, UR5 ;  /* 0x000000050e107e24 */ /* 0x000fe2000f8e0203 */
[----:B------:R-:W-:Y:S01]  /*07e0*/  ISETP.GE.U32.AND P1, PT, R3, 0x8, PT ;  /* 0x000000080300780c */ /* 0x000fe20003f26070 */
[----:B------:R-:W-:Y:S01]  /*07f0*/  UIADD3 UR5, UPT, UPT, UR5, 0x1, URZ ;  /* 0x0000000105057890 */ /* 0x000fe2000fffe0ff */
[C---:B-1----:R-:W-:Y:S01]  /*0800*/  ISETP.GE.AND P0, PT, R2.reuse, UR6, PT ;  /* 0x0000000602007c0c */ /* 0x042fe2000bf06270 */
[----:B------:R-:W-:Y:S01]  /*0810*/  IMAD R15, R13, UR6, R2 ;  /* 0x000000060d0f7c24 */ /* 0x000fe2000f8e0202 */
[----:B------:R-:W-:Y:S02]  /*0820*/  UMOV UR6, URZ ;  /* 0x000000ff00067c82 */ /* 0x000fe40008000000 */
[----:B------:R-:W-:Y:S02]  /*0830*/  ISETP.GT.AND P0, PT, R2, -0x1, !P0 ;  /* 0xffffffff0200780c */ /* 0x000fe40004704270 */
[----:B------:R-:W-:-:S05]  /*0840*/  ISETP.NE.AND P6, PT, R3, UR5, PT ;  /* 0x0000000503007c0c */ /* 0x000fca000bfc5270 */
[----:B------:R-:W-:Y:S08]  /*0850*/  @!P1 BRA `(.L_x_2) ;  /* 0x0000000400149947 */ /* 0x000ff00003800000 */
[----:B------:R-:W-:-:S05]  /*0860*/  UMOV UR6, URZ ;  /* 0x000000ff00067c82 */ /* 0x000fca0008000000 */
.L_x_3:
[----:B------:R-:W0:Y:S01]  /*0870*/  LDC.64 R2, c[0x0][0x3b0] ;  /* 0x0000ec00ff027b82 */ /* 0x000e220000000a00 */
[----:B------:R-:W-:Y:S02]  /*0880*/  ULOP3.LUT UR9, URZ, UR6, URZ, 0x33, !UPT ;  /* 0x00000006ff097292 */ /* 0x000fe4000f8e33ff */
[----:B------:R-:W-:-:S04]  /*0890*/  IADD3 R17, PT, PT, R10, -UR6, RZ ;  /* 0x800000060a117c10 */ /* 0x000fc8000fffe0ff */
[----:B------:R-:W-:Y:S01]  /*08a0*/  VIADD R19, R10, UR9 ;  /* 0x000000090a137c36 */ /* 0x000fe20008000000 */
[----:B------:R-:W1:Y:S01]  /*08b0*/  LDC.64 R6, c[0x0][0x380] ;  /* 0x0000e000ff067b82 */ /* 0x000e620000000a00 */
[C---:B------:R-:W-:Y:S02]  /*08c0*/  VIADD R21, R17.reuse, 0xfffffffe ;  /* 0xfffffffe11157836 */ /* 0x040fe40000000000 */
[----:B------:R-:W-:-:S05]  /*08d0*/  VIADD R23, R17, 0xfffffffd ;  /* 0xfffffffd11177836 */ /* 0x000fca0000000000 */
[----:B------:R-:W2:Y:S01]  /*08e0*/  LDC.64 R4, c[0x0][0x388] ;  /* 0x0000e200ff047b82 */ /* 0x000ea20000000a00 */
[-C--:B0-----:R-:W-:Y:S02]  /*08f0*/  ISETP.GE.AND P3, PT, R17, R2.reuse, PT ;  /* 0x000000021100720c */ /* 0x081fe40003f66270 */
[-C--:B------:R-:W-:Y:S02]  /*0900*/  ISETP.GE.AND P2, PT, R19, R2.reuse, PT ;  /* 0x000000021300720c */ /* 0x080fe40003f46270 */
[----:B------:R-:W-:Y:S02]  /*0910*/  ISETP.GT.AND P3, PT, R17, -0x1, !P3 ;  /* 0xffffffff1100780c */ /* 0x000fe40005f64270 */
[-C--:B------:R-:W-:Y:S02]  /*0920*/  ISETP.GE.AND P4, PT, R21, R2.reuse, PT ;  /* 0x000000021500720c */ /* 0x080fe40003f86270 */
[----:B------:R-:W-:Y:S02]  /*0930*/  PLOP3.LUT P3, PT, P0, P3, PT, 0x80, 0x8 ;  /* 0x000000000008781c */ /* 0x000fe40000767070 */
[----:B------:R-:W-:Y:S01]  /*0940*/  ISETP.GT.AND P2, PT, R19, -0x1, !P2 ;  /* 0xffffffff1300780c */ /* 0x000fe20005744270 */
[-C--:B------:R-:W-:Y:S01]  /*0950*/  IMAD R19, R15, R2.reuse, R17 ;  /* 0x000000020f137224 */ /* 0x080fe200078e0211 */
[----:B------:R-:W-:Y:S01]  /*0960*/  ISETP.GT.AND P4, PT, R21, -0x1, !P4 ;  /* 0xffffffff1500780c */ /* 0x000fe20006784270 */
[----:B------:R-:W-:Y:S01]  /*0970*/  IMAD R21, R16, R3, UR6 ;  /* 0x0000000610157e24 */ /* 0x000fe2000f8e0203 */
[----:B------:R-:W-:Y:S01]  /*0980*/  PLOP3.LUT P2, PT, P0, P2, PT, 0x80, 0x8 ;  /* 0x000000000008781c */ /* 0x000fe20000745070 */
[----:B-1----:R-:W-:Y:S01]  /*0990*/  IMAD.WIDE R6, R19, 0x4, R6 ;  /* 0x0000000413067825 */ /* 0x002fe200078e0206 */
[----:B------:R-:W-:-:S02]  /*09a0*/  ISETP.GE.AND P1, PT, R23, R2, PT ;  /* 0x000000021700720c */ /* 0x000fc40003f26270 */
[----:B------:R-:W-:Y:S01]  /*09b0*/  PLOP3.LUT P4, PT, P0, P4, PT, 0x80, 0x8 ;  /* 0x000000000008781c */ /* 0x000fe20000789070 */
[----:B--2---:R-:W-:Y:S01]  /*09c0*/  IMAD.WIDE R4, R21, 0x4, R4 ;  /* 0x0000000415047825 */ /* 0x004fe200078e0204 */
[----:B------:R-:W-:Y:S01]  /*09d0*/  ISETP.GT.AND P1, PT, R23, -0x1, !P1 ;  /* 0xffffffff1700780c */ /* 0x000fe20004f24270 */
[----:B------:R-:W2:Y:S04]  /*09e0*/  @P3 LDG.E R18, desc[UR10][R6.64] ;  /* 0x0000000a06123981 */ /* 0x000ea8000c1e1900 */
[----:B------:R-:W2:Y:S01]  /*09f0*/  @P3 LDG.E R19, desc[UR10][R4.64] ;  /* 0x0000000a04133981 */ /* 0x000ea2000c1e1900 */
[----:B------:R-:W-:-:S03]  /*0a00*/  PLOP3.LUT P1, PT, P0, P1, PT, 0x80, 0x8 ;  /* 0x000000000008781c */ /* 0x000fc60000723070 */
[----:B------:R-:W3:Y:S04]  /*0a10*/  @P2 LDG.E R20, desc[UR10][R6.64+-0x4] ;  /* 0xfffffc0a06142981 */ /* 0x000ee8000c1e1900 */
[----:B------:R-:W3:Y:S04]  /*0a20*/  @P2 LDG.E R21, desc[UR10][R4.64+0x4] ;  /* 0x0000040a04152981 */ /* 0x000ee8000c1e1900 */
[----:B------:R-:W4:Y:S04]  /*0a30*/  @P4 LDG.E R22, desc[UR10][R6.64+-0x8] ;  /* 0xfffff80a06164981 */ /* 0x000f28000c1e1900 */
[----:B------:R-:W4:Y:S04]  /*0a40*/  @P4 LDG.E R23, desc[UR10][R4.64+0x8] ;  /* 0x0000080a04174981 */ /* 0x000f28000c1e1900 */
[----:B------:R-:W5:Y:S04]  /*0a50*/  @P1 LDG.E R24, desc[UR10][R6.64+-0xc] ;  /* 0xfffff40a06181981 */ /* 0x000f68000c1e1900 */
[----:B------:R-:W5:Y:S01]  /*0a60*/  @P1 LDG.E R25, desc[UR10][R4.64+0xc] ;  /* 0x00000c0a04191981 */ /* 0x000f62000c1e1900 */
[----:B------:R-:W-:-:S02]  /*0a70*/  VIADD R27, R17, 0xfffffffb ;  /* 0xfffffffb111b7836 */ /* 0x000fc40000000000 */
[----:B--2---:R-:W-:Y:S01]  /*0a80*/  @P3 FFMA R11, R18, R19, R11 ;  /* 0x00000013120b3223 */ /* 0x004fe2000000000b */
[----:B------:R-:W-:-:S04]  /*0a90*/  IADD3 R19, PT, PT, R17, -0x4, RZ ;  /* 0xfffffffc11137810 */ /* 0x000fc80007ffe0ff */
[----:B------:R-:W-:Y:S01]  /*0aa0*/  ISETP.GE.AND P3, PT, R19, R2, PT ;  /* 0x000000021300720c */ /* 0x000fe20003f66270 */
[----:B---3--:R-:W-:-:S03]  /*0ab0*/  @P2 FFMA R11, R20, R21, R11 ;  /* 0x00000015140b2223 */ /* 0x008fc6000000000b */
[----:B------:R-:W-:Y:S01]  /*0ac0*/  ISETP.GT.AND P3, PT, R19, -0x1, !P3 ;  /* 0xffffffff1300780c */ /* 0x000fe20005f64270 */
[----:B------:R-:W-:Y:S01]  /*0ad0*/  VIADD R19, R17, 0xfffffffa ;  /* 0xfffffffa11137836 */ /* 0x000fe20000000000 */
[-C--:B------:R-:W-:Y:S01]  /*0ae0*/  ISETP.GE.AND P2, PT, R27, R2.reuse, PT ;  /* 0x000000021b00720c */ /* 0x080fe20003f46270 */
[----:B------:R-:W-:Y:S01]  /*0af0*/  VIADD R17, R17, 0xfffffff9 ;  /* 0xfffffff911117836 */ /* 0x000fe20000000000 */
[----:B------:R-:W-:Y:S02]  /*0b00*/  PLOP3.LUT P3, PT, P0, P3, PT, 0x80, 0x8 ;  /* 0x000000000008781c */ /* 0x000fe40000767070 */
[----:B------:R-:W-:Y:S01]  /*0b10*/  ISETP.GT.AND P2, PT, R27, -0x1, !P2 ;  /* 0xffffffff1b00780c */ /* 0x000fe20005744270 */
[----:B----4-:R-:W-:Y:S01]  /*0b20*/  @P4 FFMA R11, R22, R23, R11 ;  /* 0x00000017160b4223 */ /* 0x010fe2000000000b */
[----:B------:R-:W-:Y:S02]  /*0b30*/  ISETP.GE.AND P4, PT, R19, R2, PT ;  /* 0x000000021300720c */ /* 0x000fe40003f86270 */
[----:B------:R-:W-:-:S02]  /*0b40*/  PLOP3.LUT P2, PT, P0, P2, PT, 0x80, 0x8 ;  /* 0x000000000008781c */ /* 0x000fc40000745070 */
[----:B------:R-:W-:Y:S01]  /*0b50*/  ISETP.GT.AND P4, PT, R19, -0x1, !P4 ;  /* 0xffffffff1300780c */ /* 0x000fe20006784270 */
[----:B-----5:R-:W-:Y:S01]  /*0b60*/  @P1 FFMA R11, R24, R25, R11 ;  /* 0x00000019180b1223 */ /* 0x020fe2000000000b */
[C---:B------:R-:W-:Y:S02]  /*0b70*/  ISETP.GE.AND P1, PT, R17.reuse, R2, PT ;  /* 0x000000021100720c */ /* 0x040fe40003f26270 */
[----:B------:R-:W-:Y:S01]  /*0b80*/  PLOP3.LUT P4, PT, P0, P4, PT, 0x80, 0x8 ;  /* 0x000000000008781c */ /* 0x000fe20000789070 */
[----:B------:R-:W2:Y:S01]  /*0b90*/  @P3 LDG.E R2, desc[UR10][R6.64+-0x10] ;  /* 0xfffff00a06023981 */ /* 0x000ea2000c1e1900 */
[----:B------:R-:W-:-:S03]  /*0ba0*/  ISETP.GT.AND P1, PT, R17, -0x1, !P1 ;  /* 0xffffffff1100780c */ /* 0x000fc60004f24270 */
        /* <DEDUP_REMOVED lines=8> */
[----:B------:R-:W-:-:S04]  /*0c30*/  UIADD3 UR6, UPT, UPT, UR6, 0x8, URZ ;  /* 0x0000000806067890 */ /* 0x000fc8000fffe0ff */
[----:B------:R-:W-:Y:S01]  /*0c40*/  UISETP.NE.AND UP0, UPT, UR6, UR7, UPT ;  /* 0x000000070600728c */ /* 0x000fe2000bf05270 */
[----:B--2---:R-:W-:-:S04]  /*0c50*/  @P3 FFMA R11, R2, R17, R11 ;  /* 0x00000011020b3223 */ /* 0x004fc8000000000b */
[----:B---3--:R-:W-:-:S04]  /*0c60*/  @P2 FFMA R11, R18, R19, R11 ;  /* 0x00000013120b2223 */ /* 0x008fc8000000000b */
[----:B----4-:R-:W-:-:S04]  /*0c70*/  @P4 FFMA R11, R20, R21, R11 ;  /* 0x00000015140b4223 */ /* 0x010fc8000000000b */
[----:B-----5:R-:W-:Y:S01]  /*0c80*/  @P1 FFMA R11, R22, R23, R11 ;  /* 0x00000017160b1223 */ /* 0x020fe2000000000b */
[----:B------:R-:W-:Y:S06]  /*0c90*/  BRA.U UP0, `(.L_x_3) ;  /* 0xfffffff900f47547 */ /* 0x000fec000b83ffff */
[----:B------:R-:W-:-:S05]  /*0ca0*/  UMOV UR6, UR7 ;  /* 0x0000000700067c82 */ /* 0x000fca0008000000 */
.L_x_2:
[----:B------:R-:W-:-:S09]  /*0cb0*/  UISETP.NE.AND UP0, UPT, UR8, URZ, UPT ;  /* 0x000000ff0800728c */ /* 0x000fd2000bf05270 */
[----:B------:R-:W-:Y:S05]  /*0cc0*/  BRA.U !UP0, `(.L_x_4) ;  /* 0x00000005085c7547 */ /* 0x000fea000b800000 */
[----:B------:R-:W-:Y:S01]  /*0cd0*/  UIADD3 UR9, UPT, UPT, UR8, -0x1, URZ ;  /* 0xffffffff08097890 */ /* 0x000fe2000fffe0ff */
[----:B------:R-:W-:-:S03]  /*0ce0*/  LOP3.LUT P4, R20, R3, 0x3, RZ, 0xc0, !PT ;  /* 0x0000000303147812 */ /* 0x000fc6000788c0ff */
[----:B------:R-:W-:-:S09]  /*0cf0*/  UISETP.GE.U32.AND UP0, UPT, UR9, 0x3, UPT ;  /* 0x000000030900788c */ /* 0x000fd2000bf06070 */
[----:B------:R-:W-:Y:S05]  /*0d00*/  BRA.U !UP0, `(.L_x_5) ;  /* 0x0000000108947547 */ /* 0x000fea000b800000 */
[----:B------:R-:W0:Y:S01]  /*0d10*/  LDCU UR12, c[0x0][0x3b0] ;  /* 0x00007600ff0c77ac */ /* 0x000e220008000800 */
[----:B------:R-:W1:Y:S01]  /*0d20*/  LDC.64 R6, c[0x0][0x380] ;  /* 0x0000e000ff067b82 */ /* 0x000e620000000a00 */
[----:B------:R-:W-:Y:S01]  /*0d30*/  IADD3 R22, PT, PT, R10, -UR6, RZ ;  /* 0x800000060a167c10 */ /* 0x000fe2000fffe0ff */
[----:B------:R-:W-:-:S06]  /*0d40*/  IMAD R19, R16, R3, UR6 ;  /* 0x0000000610137e24 */ /* 0x000fcc000f8e0203 */
[----:B------:R-:W2:Y:S01]  /*0d50*/  LDC.64 R4, c[0x0][0x388] ;  /* 0x0000e200ff047b82 */ /* 0x000ea20000000a00 */
[----:B0-----:R-:W-:Y:S01]  /*0d60*/  ISETP.GE.AND P2, PT, R22, UR12, PT ;  /* 0x0000000c16007c0c */ /* 0x001fe2000bf46270 */
[----:B------:R-:W-:-:S03]  /*0d70*/  IMAD R17, R15, UR12, R22 ;  /* 0x0000000c0f117c24 */ /* 0x000fc6000f8e0216 */
[----:B------:R-:W-:Y:S01]  /*0d80*/  ISETP.GT.AND P2, PT, R22, -0x1, !P2 ;  /* 0xffffffff1600780c */ /* 0x000fe20005744270 */
[----:B-1----:R-:W-:-:S03]  /*0d90*/  IMAD.WIDE R6, R17, 0x4, R6 ;  /* 0x0000000411067825 */ /* 0x002fc600078e0206 */
[----:B------:R-:W-:Y:S01]  /*0da0*/  PLOP3.LUT P2, PT, P0, P2, PT, 0x80, 0x8 ;  /* 0x000000000008781c */ /* 0x000fe20000745070 */
[----:B--2---:R-:W-:-:S12]  /*0db0*/  IMAD.WIDE R4, R19, 0x4, R4 ;  /* 0x0000000413047825 */ /* 0x004fd800078e0204 */
[----:B------:R-:W2:Y:S04]  /*0dc0*/  @P2 LDG.E R2, desc[UR10][R6.64] ;  /* 0x0000000a06022981 */ /* 0x000ea8000c1e1900 */
[----:B------:R-:W2:Y:S01]  /*0dd0*/  @P2 LDG.E R17, desc[UR10][R4.64] ;  /* 0x0000000a04112981 */ /* 0x000ea2000c1e1900 */
[----:B------:R-:W-:Y:S01]  /*0de0*/  ULOP3.LUT UR9, URZ, UR6, URZ, 0x33, !UPT ;  /* 0x00000006ff097292 */ /* 0x000fe2000f8e33ff */
[C---:B------:R-:W-:Y:S02]  /*0df0*/  VIADD R19, R22.reuse, 0xfffffffe ;  /* 0xfffffffe16137836 */ /* 0x040fe40000000000 */
[----:B------:R-:W-:-:S03]  /*0e00*/  VIADD R21, R22, 0xfffffffd ;  /* 0xfffffffd16157836 */ /* 0x000fc60000000000 */
[----:B------:R-:W-:Y:S01]  /*0e10*/  VIADD R18, R10, UR9 ;  /* 0x000000090a127c36 */ /* 0x000fe20008000000 */
[----:B------:R-:W-:-:S04]  /*0e20*/  ISETP.GE.AND P1, PT, R19, UR12, PT ;  /* 0x0000000c13007c0c */ /* 0x000fc8000bf26270 */
[C---:B------:R-:W-:Y:S02]  /*0e30*/  ISETP.GE.AND P3, PT, R18.reuse, UR12, PT ;  /* 0x0000000c12007c0c */ /* 0x040fe4000bf66270 */
[----:B------:R-:W-:Y:S02]  /*0e40*/  ISETP.GT.AND P1, PT, R19, -0x1, !P1 ;  /* 0xffffffff1300780c */ /* 0x000fe40004f24270 */
[----:B------:R-:W-:Y:S02]  /*0e50*/  ISETP.GT.AND P3, PT, R18, -0x1, !P3 ;  /* 0xffffffff1200780c */ /* 0x000fe40005f64270 */
[----:B------:R-:W-:Y:S02]  /*0e60*/  PLOP3.LUT P1, PT, P0, P1, PT, 0x80, 0x8 ;  /* 0x000000000008781c */ /* 0x000fe40000723070 */
[----:B------:R-:W-:-:S11]  /*0e70*/  PLOP3.LUT P3, PT, P0, P3, PT, 0x80, 0x8 ;  /* 0x000000000008781c */ /* 0x000fd60000767070 */
[----:B------:R-:W3:Y:S04]  /*0e80*/  @P1 LDG.E R18, desc[UR10][R6.64+-0x8] ;  /* 0xfffff80a06121981 */ /* 0x000ee8000c1e1900 */
[----:B------:R-:W3:Y:S01]  /*0e90*/  @P1 LDG.E R19, desc[UR10][R4.64+0x8] ;  /* 0x0000080a04131981 */ /* 0x000ee2000c1e1900 */
[----:B--2---:R-:W-:Y:S01]  /*0ea0*/  @P2 FFMA R11, R2, R17, R11 ;  /* 0x00000011020b2223 */ /* 0x004fe2000000000b */
[C---:B------:R-:W-:Y:S02]  /*0eb0*/  ISETP.GE.AND P2, PT, R21.reuse, UR12, PT ;  /* 0x0000000c15007c0c */ /* 0x040fe4000bf46270 */
[----:B------:R-:W2:Y:S02]  /*0ec0*/  @P3 LDG.E R2, desc[UR10][R6.64+-0x4] ;  /* 0xfffffc0a06023981 */ /* 0x000ea4000c1e1900 */
[----:B------:R-:W-:-:S02]  /*0ed0*/  ISETP.GT.AND P2, PT, R21, -0x1, !P2 ;  /* 0xffffffff1500780c */ /* 0x000fc40005744270 */
[----:B------:R-:W2:Y:S02]  /*0ee0*/  @P3 LDG.E R17, desc[UR10][R4.64+0x4] ;  /* 0x0000040a04113981 */ /* 0x000ea4000c1e1900 */
[----:B------:R-:W-:-:S13]  /*0ef0*/  PLOP3.LUT P2, PT, P0, P2, PT, 0x80, 0x8 ;  /* 0x000000000008781c */ /* 0x000fda0000745070 */
[----:B------:R-:W4:Y:S04]  /*0f00*/  @P2 LDG.E R22, desc[UR10][R6.64+-0xc] ;  /* 0xfffff40a06162981 */ /* 0x000f28000c1e1900 */
[----:B------:R-:W4:Y:S01]  /*0f10*/  @P2 LDG.E R21, desc[UR10][R4.64+0xc] ;  /* 0x00000c0a04152981 */ /* 0x000f22000c1e1900 */
[----:B------:R-:W-:Y:S01]  /*0f20*/  UIADD3 UR6, UPT, UPT, UR6, 0x4, URZ ;  /* 0x0000000406067890 */ /* 0x000fe2000fffe0ff */
[----:B--2---:R-:W-:-:S04]  /*0f30*/  @P3 FFMA R11, R2, R17, R11 ;  /* 0x00000011020b3223 */ /* 0x004fc8000000000b */
[----:B---3--:R-:W-:-:S04]  /*0f40*/  @P1 FFMA R11, R18, R19, R11 ;  /* 0x00000013120b1223 */ /* 0x008fc8000000000b */
[----:B----4-:R-:W-:-:S07]  /*0f50*/  @P2 FFMA R11, R22, R21, R11 ;  /* 0x00000015160b2223 */ /* 0x010fce000000000b */
.L_x_5:
[----:B------:R-:W-:Y:S05]  /*0f60*/  @!P4 BRA `(.L_x_4) ;  /* 0x0000000000b4c947 */ /* 0x000fea0003800000 */
[----:B------:R-:W-:Y:S02]  /*0f70*/  ISETP.NE.AND P1, PT, R20, 0x1, PT ;  /* 0x000000011400780c */ /* 0x000fe40003f25270 */
[----:B------:R-:W-:-:S04]  /*0f80*/  LOP3.LUT R2, R3, 0x1, RZ, 0xc0, !PT ;  /* 0x0000000103027812 */ /* 0x000fc800078ec0ff */
[----:B------:R-:W-:-:S07]  /*0f90*/  ISETP.NE.U32.AND P2, PT, R2, 0x1, PT ;  /* 0x000000010200780c */ /* 0x000fce0003f45070 */
[----:B------:R-:W-:Y:S06]  /*0fa0*/  @!P1 BRA `(.L_x_6) ;  /* 0x00000000005c9947 */ /* 0x000fec0003800000 */
[----:B------:R-:W0:Y:S01]  /*0fb0*/  LDCU UR9, c[0x0][0x3b0] ;  /* 0x00007600ff0977ac */ /* 0x000e220008000800 */
[----:B------:R-:W1:Y:S01]  /*0fc0*/  LDC.64 R6, c[0x0][0x380] ;  /* 0x0000e000ff067b82 */ /* 0x000e620000000a00 */
[----:B------:R-:W-:Y:S01]  /*0fd0*/  IADD3 R2, PT, PT, R10, -UR6, RZ ;  /* 0x800000060a027c10 */ /* 0x000fe2000fffe0ff */
[----:B------:R-:W-:Y:S01]  /*0fe0*/  IMAD R19, R16, R3, UR6 ;  /* 0x0000000610137e24 */ /* 0x000fe2000f8e0203 */
[----:B------:R-:W-:-:S05]  /*0ff0*/  ULOP3.LUT UR12, URZ, UR6, URZ, 0x33, !UPT ;  /* 0x00000006ff0c7292 */ /* 0x000fca000f8e33ff */
[----:B------:R-:W2:Y:S01]  /*1000*/  LDC.64 R4, c[0x0][0x388] ;  /* 0x0000e200ff047b82 */ /* 0x000ea20000000a00 */
[----:B------:R-:W-:Y:S01]  /*1010*/  VIADD R17, R10, UR12 ;  /* 0x0000000c0a117c36 */ /* 0x000fe20008000000 */
[----:B0-----:R-:W-:-:S04]  /*1020*/  ISETP.GE.AND P1, PT, R2, UR9, PT ;  /* 0x0000000902007c0c */ /* 0x001fc8000bf26270 */
[C---:B------:R-:W-:Y:S02]  /*1030*/  ISETP.GE.AND P3, PT, R17.reuse, UR9, PT ;  /* 0x0000000911007c0c */ /* 0x040fe4000bf66270 */
[----:B------:R-:W-:Y:S02]  /*1040*/  ISETP.GT.AND P1, PT, R2, -0x1, !P1 ;  /* 0xffffffff0200780c */ /* 0x000fe40004f24270 */
[----:B------:R-:W-:Y:S01]  /*1050*/  ISETP.GT.AND P3, PT, R17, -0x1, !P3 ;  /* 0xffffffff1100780c */ /* 0x000fe20005f64270 */
[----:B------:R-:W-:Y:S01]  /*1060*/  IMAD R17, R15, UR9, R2 ;  /* 0x000000090f117c24 */ /* 0x000fe2000f8e0202 */
[----:B------:R-:W-:Y:S02]  /*1070*/  PLOP3.LUT P1, PT, P0, P1, PT, 0x80, 0x8 ;  /* 0x000000000008781c */ /* 0x000fe40000723070 */
[----:B------:R-:W-:Y:S01]  /*1080*/  PLOP3.LUT P3, PT, P0, P3, PT, 0x80, 0x8 ;  /* 0x000000000008781c */ /* 0x000fe20000767070 */
[----:B-1----:R-:W-:-:S04]  /*1090*/  IMAD.WIDE R6, R17, 0x4, R6 ;  /* 0x0000000411067825 */ /* 0x002fc800078e0206 */
[----:B--2---:R-:W-:-:S06]  /*10a0*/  IMAD.WIDE R4, R19, 0x4, R4 ;  /* 0x0000000413047825 */ /* 0x004fcc00078e0204 */
[----:B------:R-:W2:Y:S04]  /*10b0*/  @P1 LDG.E R2, desc[UR10][R6.64] ;  /* 0x0000000a06021981 */ /* 0x000ea8000c1e1900 */
[----:B------:R-:W2:Y:S04]  /*10c0*/  @P1 LDG.E R17, desc[UR10][R4.64] ;  /* 0x0000000a04111981 */ /* 0x000ea8000c1e1900 */
[----:B------:R-:W3:Y:S04]  /*10d0*/  @P3 LDG.E R18, desc[UR10][R6.64+-0x4] ;  /* 0xfffffc0a06123981 */ /* 0x000ee8000c1e1900 */
[----:B------:R-:W3:Y:S01]  /*10e0*/  @P3 LDG.E R19, desc[UR10][R4.64+0x4] ;  /* 0x0000040a04133981 */ /* 0x000ee2000c1e1900 */
[----:B------:R-:W-:Y:S01]  /*10f0*/  UIADD3 UR6, UPT, UPT, UR6, 0x2, URZ ;  /* 0x0000000206067890 */ /* 0x000fe2000fffe0ff */
[----:B--2---:R-:W-:-:S04]  /*1100*/  @P1 FFMA R11, R2, R17, R11 ;  /* 0x00000011020b1223 */ /* 0x004fc8000000000b */
[----:B---3--:R-:W-:-:S07]  /*1110*/  @P3 FFMA R11, R18, R19, R11 ;  /* 0x00000013120b3223 */ /* 0x008fce000000000b */
.L_x_6:
[----:B------:R-:W-:Y:S05]  /*1120*/  @P2 BRA `(.L_x_4) ;  /* 0x0000000000442947 */ /* 0x000fea0003800000 */
[----:B------:R-:W0:Y:S01]  /*1130*/  LDCU UR9, c[0x0][0x3b0] ;  /* 0x00007600ff0977ac */ /* 0x000e220008000800 */
[----:B------:R-:W-:Y:S01]  /*1140*/  VIADD R2, R10, -UR6 ;  /* 0x800000060a027c36 */ /* 0x000fe20008000000 */
[----:B------:R-:W-:Y:S04]  /*1150*/  BSSY.RECONVERGENT B0, `(.L_x_4) ;  /* 0x000000e000007945 */ /* 0x000fe80003800200 */
[----:B0-----:R-:W-:-:S04]  /*1160*/  ISETP.GE.AND P1, PT, R2, UR9, PT ;  /* 0x0000000902007c0c */ /* 0x001fc8000bf26270 */
[----:B------:R-:W-:-:S04]  /*1170*/  ISETP.GT.AND P1, PT, R2, -0x1, !P1 ;  /* 0xffffffff0200780c */ /* 0x000fc80004f24270 */
[----:B------:R-:W-:-:S13]  /*1180*/  PLOP3.LUT P1, PT, P0, P1, PT, 0x80, 0x8 ;  /* 0x000000000008781c */ /* 0x000fda0000723070 */
[----:B------:R-:W-:Y:S05]  /*1190*/  @!P1 BRA `(.L_x_7) ;  /* 0x0000000000249947 */ /* 0x000fea0003800000 */
[----:B------:R-:W0:Y:S01]  /*11a0*/  LDC.64 R6, c[0x0][0x380] ;  /* 0x0000e000ff067b82 */ /* 0x000e220000000a00 */
[----:B------:R-:W-:Y:S02]  /*11b0*/  IMAD R15, R15, UR9, R2 ;  /* 0x000000090f0f7c24 */ /* 0x000fe4000f8e0202 */
[----:B------:R-:W-:-:S05]  /*11c0*/  IMAD R3, R16, R3, UR6 ;  /* 0x0000000610037e24 */ /* 0x000fca000f8e0203 */
[----:B------:R-:W1:Y:S01]  /*11d0*/  LDC.64 R4, c[0x0][0x388] ;  /* 0x0000e200ff047b82 */ /* 0x000e620000000a00 */
[----:B0-----:R-:W-:-:S06]  /*11e0*/  IMAD.WIDE R6, R15, 0x4, R6 ;  /* 0x000000040f067825 */ /* 0x001fcc00078e0206 */
[----:B------:R-:W2:Y:S01]  /*11f0*/  LDG.E R6, desc[UR10][R6.64] ;  /* 0x0000000a06067981 */ /* 0x000ea2000c1e1900 */
[----:B-1----:R-:W-:-:S06]  /*1200*/  IMAD.WIDE R4, R3, 0x4, R4 ;  /* 0x0000000403047825 */ /* 0x002fcc00078e0204 */
[----:B------:R-:W2:Y:S02]  /*1210*/  LDG.E R4, desc[UR10][R4.64] ;  /* 0x0000000a04047981 */ /* 0x000ea4000c1e1900 */
[----:B--2---:R-:W-:-:S07]  /*1220*/  FFMA R11, R6, R4, R11 ;  /* 0x00000004060b7223 */ /* 0x004fce000000000b */
.L_x_7:
[----:B------:R-:W-:Y:S05]  /*1230*/  BSYNC.RECONVERGENT B0 ;  /* 0x0000000000007941 */ /* 0x000fea0003800200 */
.L_x_4:
[----:B------:R-:W-:Y:S05]  /*1240*/  @P6 BRA `(.L_x_8) ;  /* 0xfffffff400506947 */ /* 0x000fea000383ffff */
[----:B------:R-:W-:Y:S05]  /*1250*/  @P5 BRA `(.L_x_9) ;  /* 0xfffffff400305947 */ /* 0x000fea000383ffff */
.L_x_1:
[----:B------:R-:W0:Y:S02]  /*1260*/  LDC.64 R2, c[0x0][0x390] ;  /* 0x0000e400ff027b82 */ /* 0x000e240000000a00 */
[----:B0-----:R-:W-:-:S05]  /*1270*/  IMAD.WIDE R2, R0, 0x4, R2 ;  /* 0x0000000400027825 */ /* 0x001fca00078e0202 */
[----:B------:R-:W-:Y:S01]  /*1280*/  STG.E desc[UR10][R2.64], R11 ;  /* 0x0000000b02007986 */ /* 0x000fe2000c10190a */
[----:B------:R-:W-:Y:S05]  /*1290*/  EXIT ;  /* 0x000000000000794d */ /* 0x000fea0003800000 */
.L_x_10:
        /* <DEDUP_REMOVED lines=14> */
.L_x_55:


//--------------------- .text._Z17ConvLayerBackwardPKfS0_PfS1_iiiiiiii --------------------------
	.section	.text._Z17ConvLayerBackwardPKfS0_PfS1_iiiiiiii,"ax",@progbits
	.align	128
        .global         _Z17ConvLayerBackwardPKfS0_PfS1_iiiiiiii
        .type           _Z17ConvLayerBackwardPKfS0_PfS1_iiiiiiii,@function
        .size           _Z17ConvLayerBackwardPKfS0_PfS1_iiiiiiii,(.L_x_56 - _Z17ConvLayerBackwardPKfS0_PfS1_iiiiiiii)
        .other          _Z17ConvLayerBackwardPKfS0_PfS1_iiiiiiii,@"STO_CUDA_ENTRY STV_DEFAULT"
_Z17ConvLayerBackwardPKfS0_PfS1_iiiiiiii:
.text._Z17ConvLayerBackwardPKfS0_PfS1_iiiiiiii:
[----:B------:R-:W-:Y:S01]  /*0000*/  LDC R1, c[0x0][0x37c] ;  /* 0x0000df00ff017b82 */ /* 0x000fe20000000800 */
[----:B------:R-:W0:Y:S01]  /*0010*/  LDCU UR6, c[0x0][0x3a8] ;  /* 0x00007500ff0677ac */ /* 0x000e220008000800 */
[----:B------:R-:W1:Y:S06]  /*0020*/  S2R R7, SR_TID.X ;  /* 0x0000000000077919 */ /* 0x000e6c0000002100 */
[----:B------:R-:W2:Y:S01]  /*0030*/  LDC R5, c[0x0][0x3bc] ;  /* 0x0000ef00ff057b82 */ /* 0x000ea20000000800 */
[----:B------:R-:W0:Y:S07]  /*0040*/  LDCU UR18, c[0x0][0x3a4] ;  /* 0x00007480ff1277ac */ /* 0x000e2e0008000800 */
[----:B------:R-:W1:Y:S08]  /*0050*/  S2UR UR5, SR_CTAID.X ;  /* 0x00000000000579c3 */ /* 0x000e700000002500 */
[----:B------:R-:W1:Y:S01]  /*0060*/  LDC R2, c[0x0][0x360] ;  /* 0x0000d800ff027b82 */ /* 0x000e620000000800 */
[----:B0-----:R-:W-:-:S06]  /*0070*/  UIMAD UR4, UR6, UR18, URZ ;  /* 0x00000012060472a4 */ /* 0x001fcc000f8e02ff */
[----:B--2---:R-:W-:-:S04]  /*0080*/  IMAD R0, R5, UR4, RZ ;  /* 0x0000000405007c24 */ /* 0x004fc8000f8e02ff */
[----:B------:R-:W-:Y:S02]  /*0090*/  IMAD R3, R0, R5, RZ ;  /* 0x0000000500037224 */ /* 0x000fe400078e02ff */
[----:B-1----:R-:W-:-:S03]  /*00a0*/  IMAD R0, R2, UR5, R7 ;  /* 0x0000000502007c24 */ /* 0x002fc6000f8e0207 */
[----:B------:R-:W-:-:S04]  /*00b0*/  IADD3 R7, PT, PT, R3, UR6, RZ ;  /* 0x0000000603077c10 */ /* 0x000fc8000fffe0ff */
[----:B------:R-:W-:-:S13]  /*00c0*/  ISETP.GE.AND P0, PT, R0, R7, PT ;  /* 0x000000070000720c */ /* 0x000fda0003f06270 */
[----:B------:R-:W-:Y:S05]  /*00d0*/  @P0 EXIT ;  /* 0x000000000000094d */ /* 0x000fea0003800000 */
[----:B------:R-:W-:Y:S01]  /*00e0*/  ISETP.GE.AND P0, PT, R0, R3, PT ;  /* 0x000000030000720c */ /* 0x000fe20003f06270 */
[----:B------:R-:W0:-:S12]  /*00f0*/  LDCU.64 UR16, c[0x0][0x358] ;  /* 0x00006b00ff1077ac */ /* 0x000e180008000a00 */
[----:B------:R-:W-:Y:S05]  /*0100*/  @P0 BRA `(.L_x_11) ;  /* 0x0000001000340947 */ /* 0x000fea0003800000 */
[----:B------:R-:W1:Y:S01]  /*0110*/  LDC R3, c[0x0][0x3b4] ;  /* 0x0000ed00ff037b82 */ /* 0x000e620000000800 */
[----:B------:R-:W1:Y:S01]  /*0120*/  LDCU UR4, c[0x0][0x3a0] ;  /* 0x00007400ff0477ac */ /* 0x000e620008000800 */
[----:B------:R-:W-:-:S06]  /*0130*/  HFMA2 R13, -RZ, RZ, 0, 0 ;  /* 0x00000000ff0d7431 */ /* 0x000fcc00000001ff */
[----:B------:R-:W1:Y:S02]  /*0140*/  LDC R8, c[0x0][0x3b8] ;  /* 0x0000ee00ff087b82 */ /* 0x000e640000000800 */
[----:B-1----:R-:W-:-:S04]  /*0150*/  VIMNMX3 R2, R3, UR4, R8, PT ;  /* 0x0000000403027c0f */ /* 0x002fc8000b800108 */
[----:B------:R-:W-:-:S13]  /*0160*/  ISETP.GE.AND P0, PT, R2, 0x1, PT ;  /* 0x000000010200780c */ /* 0x000fda0003f06270 */
[----:B------:R-:W-:Y:S05]  /*0170*/  @!P0 BRA `(.L_x_12) ;  /* 0x0000001000088947 */ /* 0x000fea0003800000 */
[----:B------:R-:W-:Y:S01]  /*0180*/  IMAD R2, R5, UR18, RZ ;  /* 0x0000001205027c24 */ /* 0x000fe2000f8e02ff */
[-C--:B------:R-:W-:Y:S01]  /*0190*/  IABS R13, R5.reuse ;  /* 0x00000005000d7213 */ /* 0x080fe20000000000 */
[----:B------:R-:W1:Y:S02]  /*01a0*/  LDCU.128 UR12, c[0x0][0x380] ;  /* 0x00007000ff0c77ac */ /* 0x000e640008000c00 */
[----:B------:R-:W-:Y:S01]  /*01b0*/  IMAD R7, R2, R5, RZ ;  /* 0x0000000502077224 */ /* 0x000fe200078e02ff */
[----:B------:R-:W-:-:S04]  /*01c0*/  UMOV UR4, URZ ;  /* 0x000000ff00047c82 */ /* 0x000fc80008000000 */
[-C--:B------:R-:W-:Y:S02]  /*01d0*/  IABS R11, R7.reuse ;  /* 0x00000007000b7213 */ /* 0x080fe40000000000 */
[----:B------:R-:W-:Y:S02]  /*01e0*/  IABS R10, R7 ;  /* 0x00000007000a7213 */ /* 0x000fe40000000000 */
[----:B------:R-:W2:Y:S02]  /*01f0*/  I2F.RP R6, R11 ;  /* 0x0000000b00067306 */ /* 0x000ea40000209400 */
[----:B------:R-:W-:Y:S01]  /*0200*/  IADD3 R10, PT, PT, RZ, -R10, RZ ;  /* 0x8000000aff0a7210 */ /* 0x000fe20007ffe0ff */
[----:B-1----:R-:W-:Y:S02]  /*0210*/  UIADD3 UR9, UP0, UPT, UR14, 0x20, URZ ;  /* 0x000000200e097890 */ /* 0x002fe4000ff1e0ff */
[----:B------:R-:W-:Y:S02]  /*0220*/  UIADD3 UR7, UP1, UPT, UR12, 0x20, URZ ;  /* 0x000000200c077890 */ /* 0x000fe4000ff3e0ff */
[----:B------:R-:W-:-:S02]  /*0230*/  UIADD3.X UR10, UPT, UPT, URZ, UR15, URZ, UP0, !UPT ;  /* 0x0000000fff0a7290 */ /* 0x000fc400087fe4ff */
[----:B------:R-:W-:Y:S01]  /*0240*/  UIADD3.X UR8, UPT, UPT, URZ, UR13, URZ, UP1, !UPT ;  /* 0x0000000dff087290 */ /* 0x000fe20008ffe4ff */
[----:B--2---:R-:W1:Y:S02]  /*0250*/  MUFU.RCP R6, R6 ;  /* 0x0000000600067308 */ /* 0x004e640000001000 */
[----:B-1----:R-:W-:Y:S02]  /*0260*/  IADD3 R2, PT, PT, R6, 0xffffffe, RZ ;  /* 0x0ffffffe06027810 */ /* 0x002fe40007ffe0ff */
[----:B------:R-:W-:-:S04]  /*0270*/  IABS R6, R0 ;  /* 0x0000000000067213 */ /* 0x000fc80000000000 */
[----:B------:R1:W2:Y:S02]  /*0280*/  F2I.FTZ.U32.TRUNC.NTZ R3, R2 ;  /* 0x0000000200037305 */ /* 0x0002a4000021f000 */
[----:B-1----:R-:W-:Y:S02]  /*0290*/  MOV R2, RZ ;  /* 0x000000ff00027202 */ /* 0x002fe40000000f00 */
[----:B--2---:R-:W-:-:S05]  /*02a0*/  IADD3 R4, PT, PT, RZ, -R3, RZ ;  /* 0x80000003ff047210 */ /* 0x004fca0007ffe0ff */
[----:B------:R-:W-:Y:S02]  /*02b0*/  IMAD R9, R4, R11, RZ ;  /* 0x0000000b04097224 */ /* 0x000fe400078e02ff */
[----:B------:R-:W-:Y:S02]  /*02c0*/  IMAD R4, R5, R5, RZ ;  /* 0x0000000505047224 */ /* 0x000fe400078e02ff */
[----:B------:R-:W-:-:S03]  /*02d0*/  IMAD.HI.U32 R3, R3, R9, R2 ;  /* 0x0000000903037227 */ /* 0x000fc600078e0002 */
[-C--:B------:R-:W-:Y:S02]  /*02e0*/  IABS R2, R4.reuse ;  /* 0x0000000400027213 */ /* 0x080fe40000000000 */
[----:B------:R-:W-:Y:S01]  /*02f0*/  IABS R12, R4 ;  /* 0x00000004000c7213 */ /* 0x000fe20000000000 */
[----:B------:R-:W-:Y:S01]  /*0300*/  IMAD.HI.U32 R3, R3, R6, RZ ;  /* 0x0000000603037227 */ /* 0x000fe200078e00ff */
[----:B------:R-:W1:Y:S03]  /*0310*/  I2F.RP R9, R2 ;  /* 0x0000000200097306 */ /* 0x000e660000209400 */
[----:B------:R-:W-:-:S05]  /*0320*/  IMAD R6, R3, R10, R6 ;  /* 0x0000000a03067224 */ /* 0x000fca00078e0206 */
[----:B------:R-:W-:Y:S01]  /*0330*/  ISETP.GT.U32.AND P1, PT, R11, R6, PT ;  /* 0x000000060b00720c */ /* 0x000fe20003f24070 */
[----:B-1----:R-:W1:-:S12]  /*0340*/  MUFU.RCP R9, R9 ;  /* 0x0000000900097308 */ /* 0x002e580000001000 */
[-C--:B------:R-:W-:Y:S02]  /*0350*/  @!P1 IADD3 R6, PT, PT, R6, -R11.reuse, RZ ;  /* 0x8000000b06069210 */ /* 0x080fe40007ffe0ff */
[----:B------:R-:W-:Y:S02]  /*0360*/  @!P1 IADD3 R3, PT, PT, R3, 0x1, RZ ;  /* 0x0000000103039810 */ /* 0x000fe40007ffe0ff */
[----:B------:R-:W-:Y:S02]  /*0370*/  ISETP.GE.U32.AND P0, PT, R6, R11, PT ;  /* 0x0000000b0600720c */ /* 0x000fe40003f06070 */
[----:B------:R-:W-:Y:S02]  /*0380*/  LOP3.LUT R6, R0, R7, RZ, 0x3c, !PT ;  /* 0x0000000700067212 */ /* 0x000fe400078e3cff */
[----:B------:R-:W-:Y:S02]  /*0390*/  ISETP.NE.AND P1, PT, R7, RZ, PT ;  /* 0x000000ff0700720c */ /* 0x000fe40003f25270 */
[----:B------:R-:W-:-:S02]  /*03a0*/  ISETP.GE.AND P2, PT, R6, RZ, PT ;  /* 0x000000ff0600720c */ /* 0x000fc40003f46270 */
[----:B-1----:R-:W-:-:S04]  /*03b0*/  IADD3 R10, PT, PT, R9, 0xffffffe, RZ ;  /* 0x0ffffffe090a7810 */ /* 0x002fc80007ffe0ff */
[----:B------:R1:W2:Y:S01]  /*03c0*/  F2I.FTZ.U32.TRUNC.NTZ R11, R10 ;  /* 0x0000000a000b7305 */ /* 0x0002a2000021f000 */
[----:B------:R-:W-:-:S06]  /*03d0*/  @P0 IADD3 R3, PT, PT, R3, 0x1, RZ ;  /* 0x0000000103030810 */ /* 0x000fcc0007ffe0ff */
[----:B------:R-:W-:Y:S02]  /*03e0*/  @!P2 IADD3 R3, PT, PT, -R3, RZ, RZ ;  /* 0x000000ff0303a210 */ /* 0x000fe40007ffe1ff */
[----:B------:R-:W-:Y:S02]  /*03f0*/  @!P1 LOP3.LUT R3, RZ, R7, RZ, 0x33, !PT ;  /* 0x00000007ff039212 */ /* 0x000fe400078e33ff */
[----:B-1----:R-:W-:Y:S02]  /*0400*/  MOV R10, RZ ;  /* 0x000000ff000a7202 */ /* 0x002fe40000000f00 */
[----:B------:R-:W-:Y:S01]  /*0410*/  IADD3 R6, PT, PT, -R3, RZ, RZ ;  /* 0x000000ff03067210 */ /* 0x000fe20007ffe1ff */
[----:B--2---:R-:W-:-:S04]  /*0420*/  IMAD.MOV R9, RZ, RZ, -R11 ;  /* 0x000000ffff097224 */ /* 0x004fc800078e0a0b */
[----:B------:R-:W-:Y:S02]  /*0430*/  IMAD R7, R7, R6, R0 ;  /* 0x0000000607077224 */ /* 0x000fe400078e0200 */
[----:B------:R-:W-:-:S03]  /*0440*/  IMAD R9, R9, R2, RZ ;  /* 0x0000000209097224 */ /* 0x000fc600078e02ff */
[----:B------:R-:W-:Y:S01]  /*0450*/  IABS R6, R7 ;  /* 0x0000000700067213 */ /* 0x000fe20000000000 */
[----:B------:R-:W-:Y:S01]  /*0460*/  IMAD.HI.U32 R10, R11, R9, R10 ;  /* 0x000000090b0a7227 */ /* 0x000fe200078e000a */
[----:B------:R-:W-:Y:S02]  /*0470*/  IADD3 R11, PT, PT, RZ, -R12, RZ ;  /* 0x8000000cff0b7210 */ /* 0x000fe40007ffe0ff */
[----:B------:R-:W-:Y:S02]  /*0480*/  MOV R9, R6 ;  /* 0x0000000600097202 */ /* 0x000fe40000000f00 */
[----:B------:R-:W-:-:S03]  /*0490*/  MOV R6, R13 ;  /* 0x0000000d00067202 */ /* 0x000fc60000000f00 */
        /* <DEDUP_REMOVED lines=11> */
[----:B-1----:R-:W-:-:S05]  /*0550*/  IADD3 R11, PT, PT, R12, 0xffffffe, RZ ;  /* 0x0ffffffe0c0b7810 */ /* 0x002fca0007ffe0ff */
[----:B------:R-:W-:Y:S01]  /*0560*/  @P0 IADD3 R10, PT, PT, R10, 0x1, RZ ;  /* 0x000000010a0a0810 */ /* 0x000fe20007ffe0ff */
[----:B------:R-:W1:Y:S04]  /*0570*/  F2I.FTZ.U32.TRUNC.NTZ R11, R11 ;  /* 0x0000000b000b7305 */ /* 0x000e68000021f000 */
[----:B------:R-:W-:Y:S01]  /*0580*/  IMAD.MOV.U32 R2, RZ, RZ, R10 ;  /* 0x000000ffff027224 */ /* 0x000fe200078e000a */
[----:B------:R-:W-:-:S04]  /*0590*/  MOV R10, RZ ;  /* 0x000000ff000a7202 */ /* 0x000fc80000000f00 */
[----:B------:R-:W-:Y:S02]  /*05a0*/  @!P2 IADD3 R2, PT, PT, -R2, RZ, RZ ;  /* 0x000000ff0202a210 */ /* 0x000fe40007ffe1ff */
[----:B------:R-:W-:-:S04]  /*05b0*/  @!P1 LOP3.LUT R2, RZ, R4, RZ, 0x33, !PT ;  /* 0x00000004ff029212 */ /* 0x000fc800078e33ff */
[----:B------:R-:W-:Y:S02]  /*05c0*/  IADD3 R9, PT, PT, -R2, RZ, RZ ;  /* 0x000000ff02097210 */ /* 0x000fe40007ffe1ff */
[----:B-1----:R-:W-:-:S03]  /*05d0*/  IADD3 R13, PT, PT, RZ, -R11, RZ ;  /* 0x8000000bff0d7210 */ /* 0x002fc60007ffe0ff */
[----:B------:R-:W-:Y:S02]  /*05e0*/  IMAD R12, R4, R9, R7 ;  /* 0x00000009040c7224 */ /* 0x000fe400078e0207 */
[----:B------:R-:W-:Y:S01]  /*05f0*/  IMAD R7, R13, R6, RZ ;  /* 0x000000060d077224 */ /* 0x000fe200078e02ff */
[----:B------:R-:W-:Y:S02]  /*0600*/  MOV R13, RZ ;  /* 0x000000ff000d7202 */ /* 0x000fe40000000f00 */
[----:B------:R-:W-:Y:S01]  /*0610*/  IABS R4, R12 ;  /* 0x0000000c00047213 */ /* 0x000fe20000000000 */
[----:B------:R-:W-:-:S03]  /*0620*/  IMAD.HI.U32 R10, R11, R7, R10 ;  /* 0x000000070b0a7227 */ /* 0x000fc600078e000a */
[----:B------:R-:W-:-:S05]  /*0630*/  MOV R7, R4 ;  /* 0x0000000400077202 */ /* 0x000fca0000000f00 */
[----:B------:R-:W-:-:S05]  /*0640*/  IMAD.HI.U32 R4, R10, R7, RZ ;  /* 0x000000070a047227 */ /* 0x000fca00078e00ff */
[----:B------:R-:W-:-:S05]  /*0650*/  IADD3 R9, PT, PT, -R4, RZ, RZ ;  /* 0x000000ff04097210 */ /* 0x000fca0007ffe1ff */
[----:B------:R-:W-:-:S05]  /*0660*/  IMAD R7, R6, R9, R7 ;  /* 0x0000000906077224 */ /* 0x000fca00078e0207 */
[----:B------:R-:W-:-:S13]  /*0670*/  ISETP.GT.U32.AND P1, PT, R6, R7, PT ;  /* 0x000000070600720c */ /* 0x000fda0003f24070 */
[-C--:B------:R-:W-:Y:S02]  /*0680*/  @!P1 IADD3 R7, PT, PT, R7, -R6.reuse, RZ ;  /* 0x8000000607079210 */ /* 0x080fe40007ffe0ff */
[----:B------:R-:W-:Y:S02]  /*0690*/  @!P1 IADD3 R4, PT, PT, R4, 0x1, RZ ;  /* 0x0000000104049810 */ /* 0x000fe40007ffe0ff */
[----:B------:R-:W-:Y:S02]  /*06a0*/  ISETP.GE.U32.AND P0, PT, R7, R6, PT ;  /* 0x000000060700720c */ /* 0x000fe40003f06070 */
[----:B------:R-:W-:Y:S02]  /*06b0*/  LOP3.LUT R6, R12, R5, RZ, 0x3c, !PT ;  /* 0x000000050c067212 */ /* 0x000fe400078e3cff */
[----:B------:R-:W-:Y:S02]  /*06c0*/  ISETP.NE.AND P1, PT, R5, RZ, PT ;  /* 0x000000ff0500720c */ /* 0x000fe40003f25270 */
[----:B------:R-:W-:-:S02]  /*06d0*/  ISETP.GE.AND P2, PT, R6, RZ, PT ;  /* 0x000000ff0600720c */ /* 0x000fc40003f46270 */
[----:B------:R-:W-:-:S05]  /*06e0*/  LOP3.LUT R7, R8, 0x3, RZ, 0xc0, !PT ;  /* 0x0000000308077812 */ /* 0x000fca00078ec0ff */
[----:B------:R-:W-:-:S06]  /*06f0*/  @P0 IADD3 R4, PT, PT, R4, 0x1, RZ ;  /* 0x0000000104040810 */ /* 0x000fcc0007ffe0ff */
[----:B------:R-:W-:Y:S01]  /*0700*/  @!P2 IMAD.MOV R4, RZ, RZ, -R4 ;  /* 0x000000ffff04a224 */ /* 0x000fe200078e0a04 */
[----:B------:R-:W-:-:S04]  /*0710*/  @!P1 LOP3.LUT R4, RZ, R5, RZ, 0x33, !PT ;  /* 0x00000005ff049212 */ /* 0x000fc800078e33ff */
[----:B------:R-:W-:-:S05]  /*0720*/  IADD3 R6, PT, PT, -R4, RZ, RZ ;  /* 0x000000ff04067210 */ /* 0x000fca0007ffe1ff */
[----:B------:R-:W-:Y:S01]  /*0730*/  IMAD R5, R5, R6, R12 ;  /* 0x0000000605057224 */ /* 0x000fe200078e020c */
[C---:B------:R-:W-:Y:S02]  /*0740*/  LOP3.LUT R6, R8.reuse, 0x7, RZ, 0xc0, !PT ;  /* 0x0000000708067812 */ /* 0x040fe400078ec0ff */
[----:B------:R-:W-:-:S07]  /*0750*/  LOP3.LUT R8, R8, 0xf, RZ, 0xc0, !PT ;  /* 0x0000000f08087812 */ /* 0x000fce00078ec0ff */
.L_x_19:
[----:B------:R-:W1:Y:S01]  /*0760*/  LDC.64 R14, c[0x0][0x3a0] ;  /* 0x0000e800ff0e7b82 */ /* 0x000e620000000a00 */
[----:B------:R-:W-:-:S07]  /*0770*/  UMOV UR5, URZ ;  /* 0x000000ff00057c82 */ /* 0x000fce0008000000 */
[----:B------:R-:W2:Y:S01]  /*0780*/  LDC.64 R10, c[0x0][0x3a8] ;  /* 0x0000ea00ff0a7b82 */ /* 0x000ea20000000a00 */
[----:B-1----:R-:W-:Y:S02]  /*0790*/  IMAD R9, R15, UR4, R2 ;  /* 0x000000040f097c24 */ /* 0x002fe4000f8e0202 */
[----:B--2---:R-:W-:Y:S01]  /*07a0*/  IMAD R10, R10, UR4, R3 ;  /* 0x000000040a0a7c24 */ /* 0x004fe2000f8e0203 */
[----:B------:R-:W-:Y:S01]  /*07b0*/  UIADD3 UR4, UPT, UPT, UR4, 0x1, URZ ;  /* 0x0000000104047890 */ /* 0x000fe2000fffe0ff */
[----:B------:R-:W-:-:S05]  /*07c0*/  IMAD R9, R9, R11, R4 ;  /* 0x0000000b09097224 */ /* 0x000fca00078e0204 */
[----:B------:R-:W-:-:S13]  /*07d0*/  ISETP.NE.AND P1, PT, R14, UR4, PT ;  /* 0x000000040e007c0c */ /* 0x000fda000bf25270 */
.L_x_18:
[----:B------:R-:W1:Y:S01]  /*07e0*/  LDC.64 R14, c[0x0][0x3b0] ;  /* 0x0000ec00ff0e7b82 */ /* 0x000e620000000a00 */
[----:B------:R-:W2:Y:S01]  /*07f0*/  LDCU UR11, c[0x0][0x3b8] ;  /* 0x00007700ff0b77ac */ /* 0x000ea20008000800 */
[----:B------:R-:W-:Y:S01]  /*0800*/  IADD3 R11, PT, PT, R9, UR5, RZ ;  /* 0x00000005090b7c10 */ /* 0x000fe2000fffe0ff */
[----:B------:R-:W-:Y:S01]  /*0810*/  UMOV UR6, URZ ;  /* 0x000000ff00067c82 */ /* 0x000fe20008000000 */
[----:B--2---:R-:W-:Y:S01]  /*0820*/  UISETP.GE.U32.AND UP0, UPT, UR11, 0x10, UPT ;  /* 0x000000100b00788c */ /* 0x004fe2000bf06070 */
[----:B-1----:R-:W-:Y:S01]  /*0830*/  IMAD R12, R10, R15, UR5 ;  /* 0x000000050a0c7e24 */ /* 0x002fe2000f8e020f */
[----:B------:R-:W-:Y:S01]  /*0840*/  UIADD3 UR5, UPT, UPT, UR5, 0x1, URZ ;  /* 0x0000000105057890 */ /* 0x000fe2000fffe0ff */
[----:B------:R-:W-:Y:S02]  /*0850*/  IMAD R11, R11, R14, R5 ;  /* 0x0000000e0b0b7224 */ /* 0x000fe400078e0205 */
[----:B------:R-:W-:-:S03]  /*0860*/  IMAD R12, R12, UR11, RZ ;  /* 0x0000000b0c0c7c24 */ /* 0x000fc6000f8e02ff */
[----:B------:R-:W-:Y:S01]  /*0870*/  ISETP.NE.AND P0, PT, R15, UR5, PT ;  /* 0x000000050f007c0c */ /* 0x000fe2000bf05270 */
[----:B------:R-:W-:-:S12]  /*0880*/  BRA.U !UP0, `(.L_x_13) ;  /* 0x0000000108fc7547 */ /* 0x000fd8000b800000 */
[----:B------:R-:W-:Y:S01]  /*0890*/  ULOP3.LUT UR6, UR11, 0x7ffffff0, URZ, 0xc0, !UPT ;  /* 0x7ffffff00b067892 */ /* 0x000fe2000f8ec0ff */
[----:B------:R-:W-:Y:S02]  /*08a0*/  MOV R19, R11 ;  /* 0x0000000b00137202 */ /* 0x000fe40000000f00 */
[----:B------:R-:W-:Y:S01]  /*08b0*/  MOV R21, R12 ;  /* 0x0000000c00157202 */ /* 0x000fe20000000f00 */
[----:B------:R-:W-:-:S12]  /*08c0*/  UIADD3 UR11, UPT, UPT, -UR6, URZ, URZ ;  /* 0x000000ff060b7290 */ /* 0x000fd8000fffe1ff */
.L_x_14:
[----:B------:R-:W-:Y:S02]  /*08d0*/  MOV R16, UR9 ;  /* 0x0000000900107c02 */ /* 0x000fe40008000f00 */
[----:B------:R-:W-:Y:S02]  /*08e0*/  MOV R17, UR10 ;  /* 0x0000000a00117c02 */ /* 0x000fe40008000f00 */
[----:B------:R-:W-:Y:S02]  /*08f0*/  MOV R14, UR7 ;  /* 0x00000007000e7c02 */ /* 0x000fe40008000f00 */
[----:B------:R-:W-:Y:S01]  /*0900*/  MOV R15, UR8 ;  /* 0x00000008000f7c02 */ /* 0x000fe20008000f00 */
[----:B------:R-:W-:-:S04]  /*0910*/  IMAD.WIDE R16, R21, 0x4, R16 ;  /* 0x0000000415107825 */ /* 0x000fc800078e0210 */
[----:B------:R-:W-:Y:S01]  /*0920*/  IMAD.WIDE R14, R19, 0x4, R14 ;  /* 0x00000004130e7825 */ /* 0x000fe200078e020e */
[----:B0-----:R-:W2:Y:S04]  /*0930*/  LDG.E R20, desc[UR16][R16.64+-0x20] ;  /* 0xffffe01010147981 */ /* 0x001ea8000c1e1900 */
[----:B------:R-:W2:Y:S04]  /*0940*/  LDG.E R22, desc[UR16][R14.64+-0x20] ;  /* 0xffffe0100e167981 */ /* 0x000ea8000c1e1900 */
[----:B------:R-:W3:Y:S04]  /*0950*/  LDG.E R25, desc[UR16][R16.64+-0x1c] ;  /* 0xffffe41010197981 */ /* 0x000ee8000c1e1900 */
[----:B------:R-:W3:Y:S04]  /*0960*/  LDG.E R24, desc[UR16][R14.64+-0x1c] ;  /* 0xffffe4100e187981 */ /* 0x000ee8000c1e1900 */
[----:B------:R-:W4:Y:S04]  /*0970*/  LDG.E R18, desc[UR16][R16.64+-0x18] ;  /* 0xffffe81010127981 */ /* 0x000f28000c1e1900 */
[----:B------:R-:W4:Y:S04]  /*0980*/  LDG.E R23, desc[UR16][R14.64+-0x18] ;  /* 0xffffe8100e177981 */ /* 0x000f28000c1e1900 */
[----:B------:R-:W5:Y:S04]  /*0990*/  LDG.E R26, desc[UR16][R16.64+0x1c] ;  /* 0x00001c10101a7981 */ /* 0x000f68000c1e1900 */
[----:B------:R-:W5:Y:S01]  /*09a0*/  LDG.E R29, desc[UR16][R14.64+0x1c] ;  /* 0x00001c100e1d7981 */ /* 0x000f62000c1e1900 */
[----:B--2---:R-:W-:-:S03]  /*09b0*/  FFMA R22, R20, R22, R13 ;  /* 0x0000001614167223 */ /* 0x004fc6000000000d */
[----:B------:R-:W2:Y:S04]  /*09c0*/  LDG.E R20, desc[UR16][R16.64+-0x14] ;  /* 0xffffec1010147981 */ /* 0x000ea8000c1e1900 */
[----:B------:R-:W2:Y:S01]  /*09d0*/  LDG.E R13, desc[UR16][R14.64+-0x14] ;  /* 0xffffec100e0d7981 */ /* 0x000ea2000c1e1900 */
[----:B---3--:R-:W-:-:S03]  /*09e0*/  FFMA R27, R25, R24, R22 ;  /* 0x00000018191b7223 */ /* 0x008fc60000000016 */
[----:B------:R-:W3:Y:S04]  /*09f0*/  LDG.E R22, desc[UR16][R16.64+-0x10] ;  /* 0xfffff01010167981 */ /* 0x000ee8000c1e1900 */
[----:B------:R-:W3:Y:S01]  /*0a00*/  LDG.E R25, desc[UR16][R14.64+-0x10] ;  /* 0xfffff0100e197981 */ /* 0x000ee2000c1e1900 */
[----:B----4-:R-:W-:-:S03]  /*0a10*/  FFMA R27, R18, R23, R27 ;  /* 0x00000017121b7223 */ /* 0x010fc6000000001b */
[----:B------:R-:W4:Y:S04]  /*0a20*/  LDG.E R18, desc[UR16][R16.64+-0xc] ;  /* 0xfffff41010127981 */ /* 0x000f28000c1e1900 */
[----:B------:R-:W4:Y:S01]  /*0a30*/  LDG.E R23, desc[UR16][R14.64+-0xc] ;  /* 0xfffff4100e177981 */ /* 0x000f22000c1e1900 */
        /* <DEDUP_REMOVED lines=23> */
[----:B------:R-:W3:Y:S04]  /*0bb0*/  LDG.E R25, desc[UR16][R14.64+0x14] ;  /* 0x000014100e197981 */ /* 0x000ee8000c1e1900 */
[----:B------:R-:W5:Y:S04]  /*0bc0*/  LDG.E R22, desc[UR16][R16.64+0x18] ;  /* 0x0000181010167981 */ /* 0x000f68000c1e1900 */
[----:B------:R-:W5:Y:S01]  /*0bd0*/  LDG.E R27, desc[UR16][R14.64+0x18] ;  /* 0x000018100e1b7981 */ /* 0x000f62000c1e1900 */
[----:B----4-:R-:W-:Y:S01]  /*0be0*/  FFMA R13, R13, R18, R28 ;  /* 0x000000120d0d7223 */ /* 0x010fe2000000001c */
[----:B------:R-:W-:-:S04]  /*0bf0*/  UIADD3 UR11, UPT, UPT, UR11, 0x10, URZ ;  /* 0x000000100b0b7890 */ /* 0x000fc8000fffe0ff */
[----:B------:R-:W-:Y:S01]  /*0c00*/  UISETP.NE.AND UP0, UPT, UR11, URZ, UPT ;  /* 0x000000ff0b00728c */ /* 0x000fe2000bf05270 */
[----:B------:R-:W-:Y:S01]  /*0c10*/  VIADD R21, R21, 0x10 ;  /* 0x0000001015157836 */ /* 0x000fe20000000000 */
[----:B------:R-:W-:Y:S01]  /*0c20*/  IADD3 R19, PT, PT, R19, 0x10, RZ ;  /* 0x0000001013137810 */ /* 0x000fe20007ffe0ff */
[----:B--2---:R-:W-:-:S04]  /*0c30*/  FFMA R13, R20, R23, R13 ;  /* 0x00000017140d7223 */ /* 0x004fc8000000000d */
[----:B---3--:R-:W-:-:S04]  /*0c40*/  FFMA R13, R24, R25, R13 ;  /* 0x00000019180d7223 */ /* 0x008fc8000000000d */
[----:B-----5:R-:W-:-:S04]  /*0c50*/  FFMA R13, R22, R27, R13 ;  /* 0x0000001b160d7223 */ /* 0x020fc8000000000d */
[----:B------:R-:W-:Y:S01]  /*0c60*/  FFMA R13, R26, R29, R13 ;  /* 0x0000001d1a0d7223 */ /* 0x000fe2000000000d */
[----:B------:R-:W-:Y:S06]  /*0c70*/  BRA.U UP0, `(.L_x_14) ;  /* 0xfffffffd00147547 */ /* 0x000fec000b83ffff */
.L_x_13:
[----:B------:R-:W-:-:S13]  /*0c80*/  ISETP.NE.AND P2, PT, R8, RZ, PT ;  /* 0x000000ff0800720c */ /* 0x000fda0003f45270 */
[----:B------:R-:W-:Y:S05]  /*0c90*/  @!P2 BRA `(.L_x_15) ;  /* 0x000000040038a947 */ /* 0x000fea0003800000 */
[----:B------:R-:W-:Y:S02]  /*0ca0*/  IADD3 R14, PT, PT, R8, -0x1, RZ ;  /* 0xffffffff080e7810 */ /* 0x000fe40007ffe0ff */
[----:B------:R-:W-:Y:S02]  /*0cb0*/  ISETP.NE.AND P3, PT, R6, RZ, PT ;  /* 0x000000ff0600720c */ /* 0x000fe40003f65270 */
[----:B------:R-:W-:-:S13]  /*0cc0*/  ISETP.GE.U32.AND P2, PT, R14, 0x7, PT ;  /* 0x000000070e00780c */ /* 0x000fda0003f46070 */
[----:B------:R-:W-:Y:S05]  /*0cd0*/  @!P2 BRA `(.L_x_16) ;  /* 0x00000000007ca947 */ /* 0x000fea0003800000 */
[----:B------:R-:W1:Y:S01]  /*0ce0*/  LDC.64 R14, c[0x0][0x388] ;  /* 0x0000e200ff0e7b82 */ /* 0x000e620000000a00 */
[----:B------:R-:W-:Y:S02]  /*0cf0*/  IADD3 R19, PT, PT, R12, UR6, RZ ;  /* 0x000000060c137c10 */ /* 0x000fe4000fffe0ff */
[----:B------:R-:W-:-:S05]  /*0d00*/  IADD3 R21, PT, PT, R11, UR6, RZ ;  /* 0x000000060b157c10 */ /* 0x000fca000fffe0ff */
[----:B------:R-:W2:Y:S01]  /*0d10*/  LDC.64 R16, c[0x0][0x380] ;  /* 0x0000e000ff107b82 */ /* 0x000ea20000000a00 */
[----:B-1----:R-:W-:-:S05]  /*0d20*/  IMAD.WIDE R14, R19, 0x4, R14 ;  /* 0x00000004130e7825 */ /* 0x002fca00078e020e */
[----:B0-----:R-:W3:Y:S01]  /*0d30*/  LDG.E R20, desc[UR16][R14.64] ;  /* 0x000000100e147981 */ /* 0x001ee2000c1e1900 */
[----:B--2---:R-:W-:-:S03]  /*0d40*/  IMAD.WIDE R16, R21, 0x4, R16 ;  /* 0x0000000415107825 */ /* 0x004fc600078e0210 */
[----:B------:R-:W2:Y:S04]  /*0d50*/  LDG.E R22, desc[UR16][R14.64+0x4] ;  /* 0x000004100e167981 */ /* 0x000ea8000c1e1900 */
[----:B------:R-:W3:Y:S04]  /*0d60*/  LDG.E R21, desc[UR16][R16.64] ;  /* 0x0000001010157981 */ /* 0x000ee8000c1e1900 */
[----:B------:R-:W2:Y:S04]  /*0d70*/  LDG.E R23, desc[UR16][R16.64+0x4] ;  /* 0x0000041010177981 */ /* 0x000ea8000c1e1900 */
[----:B------:R-:W4:Y:S04]  /*0d80*/  LDG.E R18, desc[UR16][R14.64+0x8] ;  /* 0x000008100e127981 */ /* 0x000f28000c1e1900 */
[----:B------:R-:W4:Y:S04]  /*0d90*/  LDG.E R19, desc[UR16][R16.64+0x8] ;  /* 0x0000081010137981 */ /* 0x000f28000c1e1900 */
[----:B------:R-:W5:Y:S04]  /*0da0*/  LDG.E R24, desc[UR16][R16.64+0x10] ;  /* 0x0000101010187981 */ /* 0x000f68000c1e1900 */
[----:B------:R-:W5:Y:S04]  /*0db0*/  LDG.E R27, desc[UR16][R16.64+0x14] ;  /* 0x00001410101b7981 */ /* 0x000f68000c1e1900 */
[----:B------:R-:W5:Y:S04]  /*0dc0*/  LDG.E R26, desc[UR16][R16.64+0x18] ;  /* 0x00001810101a7981 */ /* 0x000f68000c1e1900 */
[----:B------:R-:W5:Y:S04]  /*0dd0*/  LDG.E R25, desc[UR16][R14.64+0x1c] ;  /* 0x00001c100e197981 */ /* 0x000f68000c1e1900 */
[----:B------:R-:W5:Y:S01]  /*0de0*/  LDG.E R28, desc[UR16][R16.64+0x1c] ;  /* 0x00001c10101c7981 */ /* 0x000f62000c1e1900 */
[----:B---3--:R-:W-:-:S03]  /*0df0*/  FFMA R21, R20, R21, R13 ;  /* 0x0000001514157223 */ /* 0x008fc6000000000d */
[----:B------:R-:W3:Y:S04]  /*0e00*/  LDG.E R13, desc[UR16][R14.64+0xc] ;  /* 0x00000c100e0d7981 */ /* 0x000ee8000c1e1900 */
[----:B------:R-:W3:Y:S01]  /*0e10*/  LDG.E R20, desc[UR16][R16.64+0xc] ;  /* 0x00000c1010147981 */ /* 0x000ee2000c1e1900 */
[----:B--2---:R-:W-:-:S03]  /*0e20*/  FFMA R29, R22, R23, R21 ;  /* 0x00000017161d7223 */ /* 0x004fc60000000015 */
[----:B------:R-:W5:Y:S04]  /*0e30*/  LDG.E R23, desc[UR16][R14.64+0x10] ;  /* 0x000010100e177981 */ /* 0x000f68000c1e1900 */
[----:B------:R-:W2:Y:S04]  /*0e40*/  LDG.E R22, desc[UR16][R14.64+0x14] ;  /* 0x000014100e167981 */ /* 0x000ea8000c1e1900 */
[----:B------:R-:W2:Y:S01]  /*0e50*/  LDG.E R21, desc[UR16][R14.64+0x18] ;  /* 0x000018100e157981 */ /* 0x000ea2000c1e1900 */
[----:B----4-:R-:W-:Y:S01]  /*0e60*/  FFMA R18, R18, R19, R29 ;  /* 0x0000001312127223 */ /* 0x010fe2000000001d */
[----:B------:R-:W-:-:S03]  /*0e70*/  UIADD3 UR6, UPT, UPT, UR6, 0x8, URZ ;  /* 0x0000000806067890 */ /* 0x000fc6000fffe0ff */
[----:B---3--:R-:W-:-:S04]  /*0e80*/  FFMA R18, R13, R20, R18 ;  /* 0x000000140d127223 */ /* 0x008fc80000000012 */
[----:B-----5:R-:W-:-:S04]  /*0e90*/  FFMA R23, R23, R24, R18 ;  /* 0x0000001817177223 */ /* 0x020fc80000000012 */
[----:B--2---:R-:W-:-:S04]  /*0ea0*/  FFMA R22, R22, R27, R23 ;  /* 0x0000001b16167223 */ /* 0x004fc80000000017 */
[----:B------:R-:W-:-:S04]  /*0eb0*/  FFMA R22, R21, R26, R22 ;  /* 0x0000001a15167223 */ /* 0x000fc80000000016 */
[----:B------:R-:W-:-:S07]  /*0ec0*/  FFMA R13, R25, R28, R22 ;  /* 0x0000001c190d7223 */ /* 0x000fce0000000016 */
.L_x_16:
        /* <DEDUP_REMOVED lines=14> */
[----:B------:R-:W4:Y:S04]  /*0fb0*/  LDG.E R21, desc[UR16][R16.64+0x4] ;  /* 0x0000041010157981 */ /* 0x000f28000c1e1900 */
[----:B------:R-:W4:Y:S04]  /*0fc0*/  LDG.E R20, desc[UR16][R14.64+0x4] ;  /* 0x000004100e147981 */ /* 0x000f28000c1e1900 */
[----:B------:R-:W2:Y:S04]  /*0fd0*/  LDG.E R22, desc[UR16][R14.64+0x8] ;  /* 0x000008100e167981 */ /* 0x000ea8000c1e1900 */
[----:B------:R-:W5:Y:S04]  /*0fe0*/  LDG.E R25, desc[UR16][R16.64+0xc] ;  /* 0x00000c1010197981 */ /* 0x000f68000c1e1900 */
[----:B------:R-:W5:Y:S01]  /*0ff0*/  LDG.E R24, desc[UR16][R14.64+0xc] ;  /* 0x00000c100e187981 */ /* 0x000f62000c1e1900 */
[----:B------:R-:W-:Y:S01]  /*1000*/  UIADD3 UR6, UPT, UPT, UR6, 0x4, URZ ;  /* 0x0000000406067890 */ /* 0x000fe2000fffe0ff */
[----:B---3--:R-:W-:-:S04]  /*1010*/  FFMA R18, R18, R19, R13 ;  /* 0x0000001312127223 */ /* 0x008fc8000000000d */
[----:B----4-:R-:W-:-:S04]  /*1020*/  FFMA R18, R21, R20, R18 ;  /* 0x0000001415127223 */ /* 0x010fc80000000012 */
[----:B--2---:R-:W-:-:S04]  /*1030*/  FFMA R18, R23, R22, R18 ;  /* 0x0000001617127223 */ /* 0x004fc80000000012 */
[----:B-----5:R-:W-:-:S07]  /*1040*/  FFMA R13, R25, R24, R18 ;  /* 0x00000018190d7223 */ /* 0x020fce0000000012 */
.L_x_17:
[----:B------:R-:W-:Y:S05]  /*1050*/  @!P3 BRA `(.L_x_15) ;  /* 0x000000000048b947 */ /* 0x000fea0003800000 */
[----:B------:R-:W1:Y:S01]  /*1060*/  LDC.64 R14, c[0x0][0x388] ;  /* 0x0000e200ff0e7b82 */ /* 0x000e620000000a00 */
[----:B------:R-:W-:Y:S02]  /*1070*/  IADD3 R19, PT, PT, R12, UR6, RZ ;  /* 0x000000060c137c10 */ /* 0x000fe4000fffe0ff */
[----:B------:R-:W-:-:S05]  /*1080*/  IADD3 R11, PT, PT, R11, UR6, RZ ;  /* 0x000000060b0b7c10 */ /* 0x000fca000fffe0ff */
[----:B------:R-:W2:Y:S01]  /*1090*/  LDC.64 R16, c[0x0][0x380] ;  /* 0x0000e000ff107b82 */ /* 0x000ea20000000a00 */
[----:B-1----:R-:W-:-:S05]  /*10a0*/  IMAD.WIDE R14, R19, 0x4, R14 ;  /* 0x00000004130e7825 */ /* 0x002fca00078e020e */
[----:B0-----:R-:W3:Y:S01]  /*10b0*/  LDG.E R12, desc[UR16][R14.64] ;  /* 0x000000100e0c7981 */ /* 0x001ee2000c1e1900 */
[----:B--2---:R-:W-:-:S05]  /*10c0*/  IMAD.WIDE R16, R11, 0x4, R16 ;  /* 0x000000040b107825 */ /* 0x004fca00078e0210 */
[----:B------:R-:W3:Y:S01]  /*10d0*/  LDG.E R11, desc[UR16][R16.64] ;  /* 0x00000010100b7981 */ /* 0x000ee2000c1e1900 */
[----:B------:R-:W-:Y:S01]  /*10e0*/  ISETP.NE.AND P2, PT, R7, 0x1, PT ;  /* 0x000000010700780c */ /* 0x000fe20003f45270 */
[----:B---3--:R-:W-:-:S12]  /*10f0*/  FFMA R13, R12, R11, R13 ;  /* 0x0000000b0c0d7223 */ /* 0x008fd8000000000d */
[----:B------:R-:W-:Y:S05]  /*1100*/  @!P2 BRA `(.L_x_15) ;  /* 0x00000000001ca947 */ /* 0x000fea0003800000 */
[----:B------:R-:W-:Y:S01]  /*1110*/  ISETP.NE.AND P2, PT, R7, 0x2, PT ;  /* 0x000000020700780c */ /* 0x000fe20003f45270 */
[----:B------:R-:W2:Y:S04]  /*1120*/  LDG.E R12, desc[UR16][R14.64+0x4] ;  /* 0x000004100e0c7981 */ /* 0x000ea8000c1e1900 */
[----:B------:R-:W2:Y:S08]  /*1130*/  LDG.E R11, desc[UR16][R16.64+0x4] ;  /* 0x00000410100b7981 */ /* 0x000eb0000c1e1900 */
[----:B------:R-:W3:Y:S04]  /*1140*/  @P2 LDG.E R18, desc[UR16][R14.64+0x8] ;  /* 0x000008100e122981 */ /* 0x000ee8000c1e1900 */
[----:B------:R-:W3:Y:S01]  /*1150*/  @P2 LDG.E R19, desc[UR16][R16.64+0x8] ;  /* 0x0000081010132981 */ /* 0x000ee2000c1e1900 */
[----:B--2---:R-:W-:-:S04]  /*1160*/  FFMA R13, R12, R11, R13 ;  /* 0x0000000b0c0d7223 */ /* 0x004fc8000000000d */
[----:B---3--:R-:W-:-:S07]  /*1170*/  @P2 FFMA R13, R18, R19, R13 ;  /* 0x00000013120d2223 */ /* 0x008fce000000000d */
.L_x_15:
[----:B------:R-:W-:Y:S05]  /*1180*/  @P0 BRA `(.L_x_18) ;  /* 0xfffffff400940947 */ /* 0x000fea000383ffff */
[----:B------:R-:W-:Y:S05]  /*1190*/  @P1 BRA `(.L_x_19) ;  /* 0xfffffff400701947 */ /* 0x000fea000383ffff */
.L_x_12:
[----:B------:R-:W1:Y:S02]  /*11a0*/  LDC.64 R2, c[0x0][0x390] ;  /* 0x0000e400ff027b82 */ /* 0x000e640000000a00 */
[----:B-1----:R-:W-:-:S05]  /*11b0*/  IMAD.WIDE R2, R0, 0x4, R2 ;  /* 0x0000000400027825 */ /* 0x002fca00078e0202 */
[----:B0-----:R-:W-:Y:S01]  /*11c0*/  STG.E desc[UR16][R2.64], R13 ;  /* 0x0000000d02007986 */ /* 0x001fe2000c101910 */
[----:B------:R-:W-:Y:S05]  /*11d0*/  EXIT ;  /* 0x000000000000794d */ /* 0x000fea0003800000 */
.L_x_11:
[----:B------:R-:W1:Y:S01]  /*11e0*/  LDC R2, c[0x0][0x3b4] ;  /* 0x0000ed00ff027b82 */ /* 0x000e620000000800 */
[----:B------:R-:W1:Y:S01]  /*11f0*/  LDCU UR4, c[0x0][0x3a0] ;  /* 0x00007400ff0477ac */ /* 0x000e620008000800 */
[----:B------:R-:W-:Y:S02]  /*1200*/  IMAD.IADD R4, R0, 0x1, -R3 ;  /* 0x0000000100047824 */ /* 0x000fe400078e0a03 */
[----:B------:R-:W-:-:S04]  /*1210*/  HFMA2 R0, -RZ, RZ, 0, 0 ;  /* 0x00000000ff007431 */ /* 0x000fc800000001ff */
[----:B------:R-:W1:Y:S02]  /*1220*/  LDC R7, c[0x0][0x3b8] ;  /* 0x0000ee00ff077b82 */ /* 0x000e640000000800 */
[----:B-1----:R-:W-:-:S04]  /*1230*/  VIMNMX3 R2, R2, UR4, R7, PT ;  /* 0x0000000402027c0f */ /* 0x002fc8000b800107 */
[----:B------:R-:W-:-:S13]  /*1240*/  ISETP.GE.AND P0, PT, R2, 0x1, PT ;  /* 0x000000010200780c */ /* 0x000fda0003f06270 */
[----:B------:R-:W-:Y:S05]  /*1250*/  @!P0 BRA `(.L_x_20) ;  /* 0x0000000400d88947 */ /* 0x000fea0003800000 */
[C---:B------:R-:W-:Y:S01]  /*1260*/  LOP3.LUT R23, R7.reuse, 0xf, RZ, 0xc0, !PT ;  /* 0x0000000f07177812 */ /* 0x040fe200078ec0ff */
[----:B------:R-:W-:Y:S01]  /*1270*/  UMOV UR4, URZ ;  /* 0x000000ff00047c82 */ /* 0x000fe20008000000 */
[----:B------:R-:W-:Y:S02]  /*1280*/  LOP3.LUT R24, R7, 0x7, RZ, 0xc0, !PT ;  /* 0x0000000707187812 */ /* 0x000fe400078ec0ff */
[----:B------:R-:W-:Y:S02]  /*1290*/  IADD3 R0, PT, PT, R23, -0x1, RZ ;  /* 0xffffffff17007810 */ /* 0x000fe40007ffe0ff */
[----:B------:R-:W-:Y:S02]  /*12a0*/  IADD3 R2, PT, PT, R24, -0x1, RZ ;  /* 0xffffffff18027810 */ /* 0x000fe40007ffe0ff */
[----:B------:R-:W-:Y:S02]  /*12b0*/  ISETP.GE.U32.AND P0, PT, R0, 0x7, PT ;  /* 0x000000070000780c */ /* 0x000fe40003f06070 */
[----:B------:R-:W-:-:S02]  /*12c0*/  ISETP.GE.U32.AND P1, PT, R2, 0x3, PT ;  /* 0x000000030200780c */ /* 0x000fc40003f26070 */
[C---:B------:R-:W-:Y:S02]  /*12d0*/  LOP3.LUT R5, R7.reuse, 0x7ffffff0, RZ, 0xc0, !PT ;  /* 0x7ffffff007057812 */ /* 0x040fe400078ec0ff */
[----:B------:R-:W-:Y:S02]  /*12e0*/  LOP3.LUT R6, R7, 0x3, RZ, 0xc0, !PT ;  /* 0x0000000307067812 */ /* 0x000fe400078ec0ff */
[----:B------:R-:W-:-:S07]  /*12f0*/  MOV R0, RZ ;  /* 0x000000ff00007202 */ /* 0x000fce0000000f00 */
.L_x_27:
[----:B------:R-:W1:Y:S01]  /*1300*/  LDC R7, c[0x0][0x3a8] ;  /* 0x0000ea00ff077b82 */ /* 0x000e620000000800 */
[----:B------:R-:W2:Y:S01]  /*1310*/  LDCU UR5, c[0x0][0x3a0] ;  /* 0x00007400ff0577ac */ /* 0x000ea20008000800 */
[----:B-1----:R-:W-:Y:S01]  /*1320*/  IMAD R7, R7, UR4, R4 ;  /* 0x0000000407077c24 */ /* 0x002fe2000f8e0204 */
[----:B------:R-:W-:-:S04]  /*1330*/  UIADD3 UR4, UPT, UPT, UR4, 0x1, URZ ;  /* 0x0000000104047890 */ /* 0x000fc8000fffe0ff */
[----:B--2---:R-:W-:-:S03]  /*1340*/  UISETP.NE.AND UP0, UPT, UR4, UR5, UPT ;  /* 0x000000050400728c */ /* 0x004fc6000bf05270 */
[----:B------:R-:W-:-:S08]  /*1350*/  UMOV UR5, URZ ;  /* 0x000000ff00057c82 */ /* 0x000fd00008000000 */
.L_x_26:
[----:B------:R-:W1:Y:S01]  /*1360*/  LDC R2, c[0x0][0x3b4] ;  /* 0x0000ed00ff027b82 */ /* 0x000e620000000800 */
[----:B------:R-:W2:Y:S01]  /*1370*/  LDCU UR6, c[0x0][0x3b8] ;  /* 0x00007700ff0677ac */ /* 0x000ea20008000800 */
[----:B------:R-:W-:Y:S01]  /*1380*/  HFMA2 R9, -RZ, RZ, 0, 0 ;  /* 0x00000000ff097431 */ /* 0x000fe200000001ff */
[----:B--2---:R-:W-:Y:S01]  /*1390*/  UISETP.GE.U32.AND UP1, UPT, UR6, 0x10, UPT ;  /* 0x000000100600788c */ /* 0x004fe2000bf26070 */
[----:B-1----:R-:W-:Y:S01]  /*13a0*/  IMAD R8, R7, R2, UR5 ;  /* 0x0000000507087e24 */ /* 0x002fe2000f8e0202 */
[----:B------:R-:W-:-:S06]  /*13b0*/  UIADD3 UR5, UPT, UPT, UR5, 0x1, URZ ;  /* 0x0000000105057890 */ /* 0x000fcc000fffe0ff */
[----:B------:R-:W-:Y:S01]  /*13c0*/  ISETP.NE.AND P2, PT, R2, UR5, PT ;  /* 0x0000000502007c0c */ /* 0x000fe2000bf45270 */
[----:B------:R-:W-:-:S12]  /*13d0*/  BRA.U !UP1, `(.L_x_21) ;  /* 0x0000000109a07547 */ /* 0x000fd8000b800000 */
[----:B------:R-:W-:-:S07]  /*13e0*/  MOV R9, RZ ;  /* 0x000000ff00097202 */ /* 0x000fce0000000f00 */
.L_x_22:
[----:B------:R-:W1:Y:S01]  /*13f0*/  LDC.64 R2, c[0x0][0x388] ;  /* 0x0000e200ff027b82 */ /* 0x000e620000000a00 */
[----:B------:R-:W-:-:S04]  /*1400*/  IMAD R11, R8, UR6, R9 ;  /* 0x00000006080b7c24 */ /* 0x000fc8000f8e0209 */
[----:B-1----:R-:W-:-:S05]  /*1410*/  IMAD.WIDE R2, R11, 0x4, R2 ;  /* 0x000000040b027825 */ /* 0x002fca00078e0202 */
[----:B0-----:R-:W2:Y:S04]  /*1420*/  LDG.E R25, desc[UR16][R2.64] ;  /* 0x0000001002197981 */ /* 0x001ea8000c1e1900 */
[----:B------:R-:W3:Y:S04]  /*1430*/  LDG.E R26, desc[UR16][R2.64+0x4] ;  /* 0x00000410021a7981 */ /* 0x000ee8000c1e1900 */
[----:B------:R-:W4:Y:S04]  /*1440*/  LDG.E R28, desc[UR16][R2.64+0x8] ;  /* 0x00000810021c7981 */ /* 0x000f28000c1e1900 */
[----:B------:R-:W5:Y:S04]  /*1450*/  LDG.E R21, desc[UR16][R2.64+0xc] ;  /* 0x00000c1002157981 */ /* 0x000f68000c1e1900 */
        /* <DEDUP_REMOVED lines=11> */
[----:B------:R-:W5:Y:S01]  /*1510*/  LDG.E R22, desc[UR16][R2.64+0x3c] ;  /* 0x00003c1002167981 */ /* 0x000f62000c1e1900 */
[----:B------:R-:W-:-:S04]  /*1520*/  IADD3 R9, PT, PT, R9, 0x10, RZ ;  /* 0x0000001009097810 */ /* 0x000fc80007ffe0ff */
[----:B------:R-:W-:Y:S01]  /*1530*/  ISETP.NE.AND P3, PT, R9, R5, PT ;  /* 0x000000050900720c */ /* 0x000fe20003f65270 */
[----:B--2---:R-:W-:-:S04]  /*1540*/  FADD R25, R25, R0 ;  /* 0x0000000019197221 */ /* 0x004fc80000000000 */
[----:B---3--:R-:W-:-:S04]  /*1550*/  FADD R25, R25, R26 ;  /* 0x0000001a19197221 */ /* 0x008fc80000000000 */
[----:B----4-:R-:W-:-:S04]  /*1560*/  FADD R28, R25, R28 ;  /* 0x0000001c191c7221 */ /* 0x010fc80000000000 */
[----:B-----5:R-:W-:-:S04]  /*1570*/  FADD R21, R28, R21 ;  /* 0x000000151c157221 */ /* 0x020fc80000000000 */
[----:B------:R-:W-:-:S04]  /*1580*/  FADD R20, R21, R20 ;  /* 0x0000001415147221 */ /* 0x000fc80000000000 */
        /* <DEDUP_REMOVED lines=10> */
[----:B------:R-:W-:Y:S01]  /*1630*/  FADD R0, R11, R22 ;  /* 0x000000160b007221 */ /* 0x000fe20000000000 */
[----:B------:R-:W-:Y:S06]  /*1640*/  @P3 BRA `(.L_x_22) ;  /* 0xfffffffc00683947 */ /* 0x000fec000383ffff */
[----:B------:R-:W-:-:S07]  /*1650*/  MOV R9, R5 ;  /* 0x0000000500097202 */ /* 0x000fce0000000f00 */
.L_x_21:
[----:B------:R-:W-:-:S13]  /*1660*/  ISETP.NE.AND P3, PT, R23, RZ, PT ;  /* 0x000000ff1700720c */ /* 0x000fda0003f65270 */
[----:B------:R-:W-:Y:S05]  /*1670*/  @!P3 BRA `(.L_x_23) ;  /* 0x0000000000c8b947 */ /* 0x000fea0003800000 */
[----:B------:R-:W-:Y:S01]  /*1680*/  ISETP.NE.AND P3, PT, R24, RZ, PT ;  /* 0x000000ff1800720c */ /* 0x000fe20003f65270 */
[----:B------:R-:W-:-:S12]  /*1690*/  @!P0 BRA `(.L_x_24) ;  /* 0x0000000000508947 */ /* 0x000fd80003800000 */
        /* <DEDUP_REMOVED lines=10> */
[----:B------:R-:W5:Y:S01]  /*1740*/  LDG.E R25, desc[UR16][R2.64+0x1c] ;  /* 0x00001c1002197981 */ /* 0x000f62000c1e1900 */
[----:B------:R-:W-:Y:S01]  /*1750*/  IADD3 R9, PT, PT, R9, 0x8, RZ ;  /* 0x0000000809097810 */ /* 0x000fe20007ffe0ff */
[----:B--2---:R-:W-:-:S04]  /*1760*/  FADD R11, R0, R11 ;  /* 0x0000000b000b7221 */ /* 0x004fc80000000000 */
[----:B---3--:R-:W-:-:S04]  /*1770*/  FADD R10, R11, R10 ;  /* 0x0000000a0b0a7221 */ /* 0x008fc80000000000 */
[----:B----4-:R-:W-:-:S04]  /*1780*/  FADD R10, R10, R13 ;  /* 0x0000000d0a0a7221 */ /* 0x010fc80000000000 */
[----:B-----5:R-:W-:-:S04]  /*1790*/  FADD R10, R10, R15 ;  /* 0x0000000f0a0a7221 */ /* 0x020fc80000000000 */
[----:B------:R-:W-:-:S04]  /*17a0*/  FADD R10, R10, R17 ;  /* 0x000000110a0a7221 */ /* 0x000fc80000000000 */
[----:B------:R-:W-:-:S04]  /*17b0*/  FADD R10, R10, R19 ;  /* 0x000000130a0a7221 */ /* 0x000fc80000000000 */
[----:B------:R-:W-:-:S04]  /*17c0*/  FADD R10, R10, R21 ;  /* 0x000000150a0a7221 */ /* 0x000fc80000000000 */
[----:B------:R-:W-:-:S07]  /*17d0*/  FADD R0, R10, R25 ;  /* 0x000000190a007221 */ /* 0x000fce0000000000 */
.L_x_24:
        /* <DEDUP_REMOVED lines=9> */
[----:B------:R-:W5:Y:S01]  /*1870*/  LDG.E R15, desc[UR16][R2.64+0xc] ;  /* 0x00000c10020f7981 */ /* 0x000f62000c1e1900 */
[----:B------:R-:W-:Y:S01]  /*1880*/  IADD3 R9, PT, PT, R9, 0x4, RZ ;  /* 0x0000000409097810 */ /* 0x000fe20007ffe0ff */
[----:B--2---:R-:W-:-:S04]  /*1890*/  FADD R11, R0, R11 ;  /* 0x0000000b000b7221 */ /* 0x004fc80000000000 */
[----:B---3--:R-:W-:-:S04]  /*18a0*/  FADD R10, R11, R10 ;  /* 0x0000000a0b0a7221 */ /* 0x008fc80000000000 */
[----:B----4-:R-:W-:-:S04]  /*18b0*/  FADD R10, R10, R13 ;  /* 0x0000000d0a0a7221 */ /* 0x010fc80000000000 */
[----:B-----5:R-:W-:-:S07]  /*18c0*/  FADD R0, R10, R15 ;  /* 0x0000000f0a007221 */ /* 0x020fce0000000000 */
.L_x_25:
[----:B------:R-:W-:Y:S05]  /*18d0*/  @!P3 BRA `(.L_x_23) ;  /* 0x000000000030b947 */ /* 0x000fea0003800000 */
[----:B------:R-:W1:Y:S01]  /*18e0*/  LDC.64 R2, c[0x0][0x388] ;  /* 0x0000e200ff027b82 */ /* 0x000e620000000a00 */
[----:B------:R-:W-:-:S04]  /*18f0*/  IMAD R9, R8, UR6, R9 ;  /* 0x0000000608097c24 */ /* 0x000fc8000f8e0209 */
[----:B-1----:R-:W-:-:S05]  /*1900*/  IMAD.WIDE R2, R9, 0x4, R2 ;  /* 0x0000000409027825 */ /* 0x002fca00078e0202 */
[----:B0-----:R-:W2:Y:S01]  /*1910*/  LDG.E R9, desc[UR16][R2.64] ;  /* 0x0000001002097981 */ /* 0x001ea2000c1e1900 */
[----:B------:R-:W-:Y:S01]  /*1920*/  ISETP.NE.AND P3, PT, R6, 0x1, PT ;  /* 0x000000010600780c */ /* 0x000fe20003f65270 */
[----:B--2---:R-:W-:-:S12]  /*1930*/  FADD R0, R0, R9 ;  /* 0x0000000900007221 */ /* 0x004fd80000000000 */
[----:B------:R-:W-:Y:S05]  /*1940*/  @!P3 BRA `(.L_x_23) ;  /* 0x000000000014b947 */ /* 0x000fea0003800000 */
[----:B------:R-:W-:Y:S01]  /*1950*/  ISETP.NE.AND P3, PT, R6, 0x2, PT ;  /* 0x000000020600780c */ /* 0x000fe20003f65270 */
[----:B------:R-:W2:-:S12]  /*1960*/  LDG.E R9, desc[UR16][R2.64+0x4] ;  /* 0x0000041002097981 */ /* 0x000e98000c1e1900 */
[----:B------:R-:W3:Y:S01]  /*1970*/  @P3 LDG.E R11, desc[UR16][R2.64+0x8] ;  /* 0x00000810020b3981 */ /* 0x000ee2000c1e1900 */
[----:B--2---:R-:W-:-:S04]  /*1980*/  FADD R0, R0, R9 ;  /* 0x0000000900007221 */ /* 0x004fc80000000000 */
[----:B---3--:R-:W-:-:S07]  /*1990*/  @P3 FADD R0, R0, R11 ;  /* 0x0000000b00003221 */ /* 0x008fce0000000000 */
.L_x_23:
[----:B------:R-:W-:Y:S05]  /*19a0*/  @P2 BRA `(.L_x_26) ;  /* 0xfffffff8006c2947 */ /* 0x000fea000383ffff */
[----:B------:R-:W-:Y:S05]  /*19b0*/  BRA.U UP0, `(.L_x_27) ;  /* 0xfffffff900507547 */ /* 0x000fea000b83ffff */
.L_x_20:
[----:B------:R-:W1:Y:S02]  /*19c0*/  LDC.64 R2, c[0x0][0x398] ;  /* 0x0000e600ff027b82 */ /* 0x000e640000000a00 */
[----:B-1----:R-:W-:-:S05]  /*19d0*/  IMAD.WIDE R4, R4, 0x4, R2 ;  /* 0x0000000404047825 */ /* 0x002fca00078e0202 */
[----:B0-----:R-:W-:Y:S01]  /*19e0*/  STG.E desc[UR16][R4.64], R0 ;  /* 0x0000000004007986 */ /* 0x001fe2000c101910 */
[----:B------:R-:W-:Y:S05]  /*19f0*/  EXIT ;  /* 0x000000000000794d */ /* 0x000fea0003800000 */
.L_x_28:
        /* <DEDUP_REMOVED lines=16> */
.L_x_56:


//--------------------- .text._Z12ReLUBackwardPKfS0_Pfi --------------------------
	.section	.text._Z12ReLUBackwardPKfS0_Pfi,"ax",@progbits
	.align	128
        .global         _Z12ReLUBackwardPKfS0_Pfi
        .type           _Z12ReLUBackwardPKfS0_Pfi,@function
        .size           _Z12ReLUBackwardPKfS0_Pfi,(.L_x_57 - _Z12ReLUBackwardPKfS0_Pfi)
        .other          _Z12ReLUBackwardPKfS0_Pfi,@"STO_CUDA_ENTRY STV_DEFAULT"
_Z12ReLUBackwardPKfS0_Pfi:
.text._Z12ReLUBackwardPKfS0_Pfi:
        /* <DEDUP_REMOVED lines=9> */
[----:B------:R-:W1:Y:S07]  /*0090*/  LDCU.64 UR4, c[0x0][0x358] ;  /* 0x00006b00ff0477ac */ /* 0x000e6e0008000a00 */
[----:B------:R-:W2:Y:S01]  /*00a0*/  LDC.64 R4, c[0x0][0x390] ;  /* 0x0000e400ff047b82 */ /* 0x000ea20000000a00 */
[----:B0-----:R-:W-:-:S06]  /*00b0*/  IMAD.WIDE R2, R7, 0x4, R2 ;  /* 0x0000000407027825 */ /* 0x001fcc00078e0202 */
[----:B-1----:R-:W3:Y:S01]  /*00c0*/  LDG.E R2, desc[UR4][R2.64] ;  /* 0x0000000402027981 */ /* 0x002ee2000c1e1900 */
[----:B------:R-:W-:Y:S01]  /*00d0*/  BSSY.RECONVERGENT B0, `(.L_x_29) ;  /* 0x0000008000007945 */ /* 0x000fe20003800200 */
[----:B------:R-:W-:Y:S02]  /*00e0*/  HFMA2 R9, -RZ, RZ, 0, 0 ;  /* 0x00000000ff097431 */ /* 0x000fe400000001ff */
[----:B--2---:R-:W-:Y:S01]  /*00f0*/  IMAD.WIDE R4, R7, 0x4, R4 ;  /* 0x0000000407047825 */ /* 0x004fe200078e0204 */
[----:B---3--:R-:W-:-:S13]  /*0100*/  FSETP.GT.AND P0, PT, R2, RZ, PT ;  /* 0x000000ff0200720b */ /* 0x008fda0003f04000 */
[----:B------:R-:W-:Y:S05]  /*0110*/  @!P0 BRA `(.L_x_30) ;  /* 0x00000000000c8947 */ /* 0x000fea0003800000 */
[----:B------:R-:W0:Y:S02]  /*0120*/  LDC.64 R2, c[0x0][0x380] ;  /* 0x0000e000ff027b82 */ /* 0x000e240000000a00 */
[----:B0-----:R-:W-:-:S05]  /*0130*/  IMAD.WIDE R2, R7, 0x4, R2 ;  /* 0x0000000407027825 */ /* 0x001fca00078e0202 */
[----:B------:R0:W5:Y:S02]  /*0140*/  LDG.E R9, desc[UR4][R2.64] ;  /* 0x0000000402097981 */ /* 0x000164000c1e1900 */
.L_x_30:
[----:B------:R-:W-:Y:S05]  /*0150*/  BSYNC.RECONVERGENT B0 ;  /* 0x0000000000007941 */ /* 0x000fea0003800200 */
.L_x_29:
[----:B-----5:R-:W-:Y:S01]  /*0160*/  STG.E desc[UR4][R4.64], R9 ;  /* 0x0000000904007986 */ /* 0x020fe2000c101904 */
[----:B------:R-:W-:Y:S05]  /*0170*/  EXIT ;  /* 0x000000000000794d */ /* 0x000fea0003800000 */
.L_x_31:
        /* <DEDUP_REMOVED lines=16> */
.L_x_57:


//--------------------- .text._Z15MaxPoolBackwardPKfPfPKiiiii --------------------------
	.section	.text._Z15MaxPoolBackwardPKfPfPKiiiii,"ax",@progbits
	.align	128
        .global         _Z15MaxPoolBackwardPKfPfPKiiiii
        .type           _Z15MaxPoolBackwardPKfPfPKiiiii,@function
        .size           _Z15MaxPoolBackwardPKfPfPKiiiii,(.L_x_58 - _Z15MaxPoolBackwardPKfPfPKiiiii)
        .other          _Z15MaxPoolBackwardPKfPfPKiiiii,@"STO_CUDA_ENTRY STV_DEFAULT"
_Z15MaxPoolBackwardPKfPfPKiiiii:
.text._Z15MaxPoolBackwardPKfPfPKiiiii:
[----:B------:R-:W-:Y:S01]  /*0000*/  LDC R1, c[0x0][0x37c] ;  /* 0x0000df00ff017b82 */ /* 0x000fe20000000800 */
[----:B------:R-:W0:Y:S01]  /*0010*/  S2R R0, SR_TID.X ;  /* 0x0000000000007919 */ /* 0x000e220000002100 */
[----:B------:R-:W1:Y:S06]  /*0020*/  LDCU.64 UR4, c[0x0][0x398] ;  /* 0x00007300ff0477ac */ /* 0x000e6c0008000a00 */
[----:B------:R-:W0:Y:S01]  /*0030*/  S2UR UR8, SR_CTAID.X ;  /* 0x00000000000879c3 */ /* 0x000e220000002500 */
[----:B------:R-:W2:Y:S07]  /*0040*/  LDCU.64 UR6, c[0x0][0x3a0] ;  /* 0x00007400ff0677ac */ /* 0x000eae0008000a00 */
[----:B------:R-:W0:Y:S01]  /*0050*/  LDC R7, c[0x0][0x360] ;  /* 0x0000d800ff077b82 */ /* 0x000e220000000800 */
[----:B-1----:R-:W-:-:S04]  /*0060*/  UIMAD UR4, UR5, UR4, URZ ;  /* 0x00000004050472a4 */ /* 0x002fc8000f8e02ff */
[----:B--2---:R-:W-:-:S04]  /*0070*/  UIMAD UR4, UR4, UR6, URZ ;  /* 0x00000006040472a4 */ /* 0x004fc8000f8e02ff */
[----:B------:R-:W-:Y:S01]  /*0080*/  UIMAD UR4, UR4, UR7, URZ ;  /* 0x00000007040472a4 */ /* 0x000fe2000f8e02ff */
[----:B0-----:R-:W-:-:S05]  /*0090*/  IMAD R7, R7, UR8, R0 ;  /* 0x0000000807077c24 */ /* 0x001fca000f8e0200 */
[----:B------:R-:W-:-:S13]  /*00a0*/  ISETP.GE.AND P0, PT, R7, UR4, PT ;  /* 0x0000000407007c0c */ /* 0x000fda000bf06270 */
[----:B------:R-:W-:Y:S05]  /*00b0*/  @P0 EXIT ;  /* 0x000000000000094d */ /* 0x000fea0003800000 */
[----:B------:R-:W0:Y:S01]  /*00c0*/  LDC.64 R4, c[0x0][0x390] ;  /* 0x0000e400ff047b82 */ /* 0x000e220000000a00 */
[----:B------:R-:W1:Y:S07]  /*00d0*/  LDCU.64 UR4, c[0x0][0x358] ;  /* 0x00006b00ff0477ac */ /* 0x000e6e0008000a00 */
[----:B------:R-:W2:Y:S01]  /*00e0*/  LDC.64 R2, c[0x0][0x380] ;  /* 0x0000e000ff027b82 */ /* 0x000ea20000000a00 */
[----:B0-----:R-:W-:-:S06]  /*00f0*/  IMAD.WIDE R4, R7, 0x4, R4 ;  /* 0x0000000407047825 */ /* 0x001fcc00078e0204 */
[----:B-1----:R-:W3:Y:S01]  /*0100*/  LDG.E R5, desc[UR4][R4.64] ;  /* 0x0000000404057981 */ /* 0x002ee2000c1e1900 */
[----:B--2---:R-:W-:Y:S02]  /*0110*/  IMAD.WIDE R2, R7, 0x4, R2 ;  /* 0x0000000407027825 */ /* 0x004fe400078e0202 */
[----:B------:R-:W3:Y:S04]  /*0120*/  LDC.64 R6, c[0x0][0x388] ;  /* 0x0000e200ff067b82 */ /* 0x000ee80000000a00 */
[----:B------:R-:W2:Y:S01]  /*0130*/  LDG.E R3, desc[UR4][R2.64] ;  /* 0x0000000402037981 */ /* 0x000ea2000c1e1900 */
[----:B---3--:R-:W-:-:S05]  /*0140*/  IMAD.WIDE R6, R5, 0x4, R6 ;  /* 0x0000000405067825 */ /* 0x008fca00078e0206 */
[----:B--2---:R-:W-:Y:S01]  /*0150*/  REDG.E.ADD.F32.FTZ.RN.STRONG.GPU desc[UR4][R6.64], R3 ;  /* 0x00000003060079a6 */ /* 0x004fe2000c12f304 */
[----:B------:R-:W-:Y:S05]  /*0160*/  EXIT ;  /* 0x000000000000794d */ /* 0x000fea0003800000 */
.L_x_32:
        /* <DEDUP_REMOVED lines=9> */
.L_x_58:


//--------------------- .text._Z15FlattenBackwardPKfPfiiiii --------------------------
	.section	.text._Z15FlattenBackwardPKfPfiiiii,"ax",@progbits
	.align	128
        .global         _Z15FlattenBackwardPKfPfiiiii
        .type           _Z15FlattenBackwardPKfPfiiiii,@function
        .size           _Z15FlattenBackwardPKfPfiiiii,(.L_x_59 - _Z15FlattenBackwardPKfPfiiiii)
        .other          _Z15FlattenBackwardPKfPfiiiii,@"STO_CUDA_ENTRY STV_DEFAULT"
_Z15FlattenBackwardPKfPfiiiii:
.text._Z15FlattenBackwardPKfPfiiiii:
[----:B------:R-:W-:Y:S01]  /*0000*/  LDC R1, c[0x0][0x37c] ;  /* 0x0000df00ff017b82 */ /* 0x000fe20000000800 */
[----:B------:R-:W0:Y:S07]  /*0010*/  S2R R5, SR_TID.X ;  /* 0x0000000000057919 */ /* 0x000e2e0000002100 */
[----:B------:R-:W1:Y:S08]  /*0020*/  LDC.64 R6, c[0x0][0x390] ;  /* 0x0000e400ff067b82 */ /* 0x000e700000000a00 */
[----:B------:R-:W2:Y:S08]  /*0030*/  LDC.64 R8, c[0x0][0x398] ;  /* 0x0000e600ff087b82 */ /* 0x000eb00000000a00 */
[----:B------:R-:W0:Y:S08]  /*0040*/  S2UR UR4, SR_CTAID.X ;  /* 0x00000000000479c3 */ /* 0x000e300000002500 */
[----:B------:R-:W0:Y:S01]  /*0050*/  LDC R0, c[0x0][0x360] ;  /* 0x0000d800ff007b82 */ /* 0x000e220000000800 */
[----:B-1----:R-:W-:-:S04]  /*0060*/  IMAD R3, R7, R6, RZ ;  /* 0x0000000607037224 */ /* 0x002fc800078e02ff */
[----:B--2---:R-:W-:-:S04]  /*0070*/  IMAD R2, R3, R8, RZ ;  /* 0x0000000803027224 */ /* 0x004fc800078e02ff */
[----:B------:R-:W-:Y:S02]  /*0080*/  IMAD R3, R2, R9, RZ ;  /* 0x0000000902037224 */ /* 0x000fe400078e02ff */
[----:B0-----:R-:W-:-:S05]  /*0090*/  IMAD R0, R0, UR4, R5 ;  /* 0x0000000400007c24 */ /* 0x001fca000f8e0205 */
[----:B------:R-:W-:-:S13]  /*00a0*/  ISETP.GE.AND P0, PT, R0, R3, PT ;  /* 0x000000030000720c */ /* 0x000fda0003f06270 */
[----:B------:R-:W-:Y:S05]  /*00b0*/  @P0 EXIT ;  /* 0x000000000000094d */ /* 0x000fea0003800000 */
[----:B------:R-:W-:Y:S01]  /*00c0*/  IMAD R2, R7, R8, RZ ;  /* 0x0000000807027224 */ /* 0x000fe200078e02ff */
[----:B------:R-:W-:Y:S01]  /*00d0*/  IABS R8, R0 ;  /* 0x0000000000087213 */ /* 0x000fe20000000000 */
[----:B------:R-:W0:Y:S02]  /*00e0*/  LDCU UR6, c[0x0][0x3a0] ;  /* 0x00007400ff0677ac */ /* 0x000e240008000800 */
[----:B------:R-:W-:Y:S01]  /*00f0*/  IMAD R5, R2, R9, RZ ;  /* 0x0000000902057224 */ /* 0x000fe200078e02ff */
[----:B------:R-:W1:Y:S04]  /*0100*/  LDCU.64 UR4, c[0x0][0x358] ;  /* 0x00006b00ff0477ac */ /* 0x000e680008000a00 */
[-C--:B------:R-:W-:Y:S02]  /*0110*/  IABS R7, R5.reuse ;  /* 0x0000000500077213 */ /* 0x080fe40000000000 */
[----:B------:R-:W-:-:S02]  /*0120*/  IABS R10, R5 ;  /* 0x00000005000a7213 */ /* 0x000fc40000000000 */
[----:B------:R-:W2:Y:S08]  /*0130*/  I2F.RP R4, R7 ;  /* 0x0000000700047306 */ /* 0x000eb00000209400 */
[----:B--2---:R-:W2:Y:S02]  /*0140*/  MUFU.RCP R4, R4 ;  /* 0x0000000400047308 */ /* 0x004ea40000001000 */
[----:B--2---:R-:W-:-:S02]  /*0150*/  IADD3 R2, PT, PT, R4, 0xffffffe, RZ ;  /* 0x0ffffffe04027810 */ /* 0x004fc40007ffe0ff */
[----:B------:R-:W-:-:S04]  /*0160*/  IADD3 R4, PT, PT, RZ, -R10, RZ ;  /* 0x8000000aff047210 */ /* 0x000fc80007ffe0ff */
[----:B------:R2:W3:Y:S02]  /*0170*/  F2I.FTZ.U32.TRUNC.NTZ R3, R2 ;  /* 0x0000000200037305 */ /* 0x0004e4000021f000 */
[----:B--2---:R-:W-:Y:S01]  /*0180*/  HFMA2 R2, -RZ, RZ, 0, 0 ;  /* 0x00000000ff027431 */ /* 0x004fe200000001ff */
[----:B---3--:R-:W-:-:S05]  /*0190*/  IADD3 R6, PT, PT, RZ, -R3, RZ ;  /* 0x80000003ff067210 */ /* 0x008fca0007ffe0ff */
[----:B------:R-:W-:Y:S02]  /*01a0*/  IMAD R9, R6, R7, RZ ;  /* 0x0000000706097224 */ /* 0x000fe400078e02ff */
[----:B------:R-:W-:Y:S02]  /*01b0*/  IMAD.MOV.U32 R6, RZ, RZ, R8 ;  /* 0x000000ffff067224 */ /* 0x000fe400078e0008 */
[----:B------:R-:W-:-:S06]  /*01c0*/  IMAD.HI.U32 R3, R3, R9, R2 ;  /* 0x0000000903037227 */ /* 0x000fcc00078e0002 */
[----:B------:R-:W-:-:S04]  /*01d0*/  IMAD.HI.U32 R3, R3, R6, RZ ;  /* 0x0000000603037227 */ /* 0x000fc800078e00ff */
        /* <DEDUP_REMOVED lines=8> */
[----:B------:R-:W-:-:S05]  /*0260*/  @P0 IADD3 R3, PT, PT, R3, 0x1, RZ ;  /* 0x0000000103030810 */ /* 0x000fca0007ffe0ff */
[----:B------:R-:W-:Y:S02]  /*0270*/  IMAD.MOV.U32 R4, RZ, RZ, R3 ;  /* 0x000000ffff047224 */ /* 0x000fe400078e0003 */
[----:B------:R-:W2:Y:S03]  /*0280*/  LDC.64 R2, c[0x0][0x380] ;  /* 0x0000e000ff027b82 */ /* 0x000ea60000000a00 */
[----:B------:R-:W-:Y:S02]  /*0290*/  @!P1 IADD3 R4, PT, PT, -R4, RZ, RZ ;  /* 0x000000ff04049210 */ /* 0x000fe40007ffe1ff */
[----:B------:R-:W-:-:S04]  /*02a0*/  @!P2 LOP3.LUT R4, RZ, R5, RZ, 0x33, !PT ;  /* 0x00000005ff04a212 */ /* 0x000fc800078e33ff */
[----:B------:R-:W-:-:S05]  /*02b0*/  IADD3 R6, PT, PT, -R4, RZ, RZ ;  /* 0x000000ff04067210 */ /* 0x000fca0007ffe1ff */
[----:B------:R-:W-:-:S04]  /*02c0*/  IMAD R5, R5, R6, R0 ;  /* 0x0000000605057224 */ /* 0x000fc800078e0200 */
[----:B0-----:R-:W-:-:S04]  /*02d0*/  IMAD R5, R4, UR6, R5 ;  /* 0x0000000604057c24 */ /* 0x001fc8000f8e0205 */
[----:B--2---:R-:W-:Y:S02]  /*02e0*/  IMAD.WIDE R2, R5, 0x4, R2 ;  /* 0x0000000405027825 */ /* 0x004fe400078e0202 */
[----:B------:R-:W0:Y:S04]  /*02f0*/  LDC.64 R4, c[0x0][0x388] ;  /* 0x0000e200ff047b82 */ /* 0x000e280000000a00 */
[----:B-1----:R-:W2:Y:S01]  /*0300*/  LDG.E R3, desc[UR4][R2.64] ;  /* 0x0000000402037981 */ /* 0x002ea2000c1e1900 */
[----:B0-----:R-:W-:-:S05]  /*0310*/  IMAD.WIDE R4, R0, 0x4, R4 ;  /* 0x0000000400047825 */ /* 0x001fca00078e0204 */
[----:B--2---:R-:W-:Y:S01]  /*0320*/  STG.E desc[UR4][R4.64], R3 ;  /* 0x0000000304007986 */ /* 0x004fe2000c101904 */
[----:B------:R-:W-:Y:S05]  /*0330*/  EXIT ;  /* 0x000000000000794d */ /* 0x000fea0003800000 */
.L_x_33:
        /* <DEDUP_REMOVED lines=12> */
.L_x_59:


//--------------------- .text._Z22FullyConnectedBackwardPKfS0_Pfiii --------------------------
	.section	.text._Z22FullyConnectedBackwardPKfS0_Pfiii,"ax",@progbits
	.align	128
        .global         _Z22FullyConnectedBackwardPKfS0_Pfiii
        .type           _Z22FullyConnectedBackwardPKfS0_Pfiii,@function
        .size           _Z22FullyConnectedBackwardPKfS0_Pfiii,(.L_x_60 - _Z22FullyConnectedBackwardPKfS0_Pfiii)
        .other          _Z22FullyConnectedBackwardPKfS0_Pfiii,@"STO_CUDA_ENTRY STV_DEFAULT"
_Z22FullyConnectedBackwardPKfS0_Pfiii:
.text._Z22FullyConnectedBackwardPKfS0_Pfiii:
[----:B------:R-:W-:Y:S01]  /*0000*/  LDC R1, c[0x0][0x37c] ;  /* 0x0000df00ff017b82 */ /* 0x000fe20000000800 */
[----:B------:R-:W0:Y:S07]  /*0010*/  S2R R3, SR_TID.X ;  /* 0x0000000000037919 */ /* 0x000e2e0000002100 */
[----:B------:R-:W0:Y:S01]  /*0020*/  S2UR UR4, SR_CTAID.X ;  /* 0x00000000000479c3 */ /* 0x000e220000002500 */
[----:B------:R-:W1:Y:S07]  /*0030*/  LDCU UR5, c[0x0][0x398] ;  /* 0x00007300ff0577ac */ /* 0x000e6e0008000800 */
[----:B------:R-:W0:Y:S08]  /*0040*/  LDC R0, c[0x0][0x360] ;  /* 0x0000d800ff007b82 */ /* 0x000e300000000800 */
[----:B------:R-:W1:Y:S01]  /*0050*/  LDC R5, c[0x0][0x3a0] ;  /* 0x0000e800ff057b82 */ /* 0x000e620000000800 */
[----:B0-----:R-:W-:-:S02]  /*0060*/  IMAD R0, R0, UR4, R3 ;  /* 0x0000000400007c24 */ /* 0x001fc4000f8e0203 */
[----:B-1----:R-:W-:-:S05]  /*0070*/  IMAD R3, R5, UR5, RZ ;  /* 0x0000000505037c24 */ /* 0x002fca000f8e02ff */
[----:B------:R-:W-:-:S13]  /*0080*/  ISETP.GE.AND P0, PT, R0, R3, PT ;  /* 0x000000030000720c */ /* 0x000fda0003f06270 */
[----:B------:R-:W-:Y:S05]  /*0090*/  @P0 EXIT ;  /* 0x000000000000094d */ /* 0x000fea0003800000 */
[----:B------:R-:W0:Y:S01]  /*00a0*/  LDCU UR9, c[0x0][0x39c] ;  /* 0x00007380ff0977ac */ /* 0x000e220008000800 */
[----:B------:R-:W-:Y:S01]  /*00b0*/  HFMA2 R14, -RZ, RZ, 0, 0 ;  /* 0x00000000ff0e7431 */ /* 0x000fe200000001ff */
[----:B------:R-:W1:Y:S01]  /*00c0*/  LDCU.64 UR16, c[0x0][0x358] ;  /* 0x00006b00ff1077ac */ /* 0x000e620008000a00 */
[----:B0-----:R-:W-:-:S09]  /*00d0*/  UISETP.GE.AND UP0, UPT, UR9, 0x1, UPT ;  /* 0x000000010900788c */ /* 0x001fd2000bf06270 */
[----:B-1----:R-:W-:Y:S05]  /*00e0*/  BRA.U !UP0, `(.L_x_34) ;  /* 0x0000000908c87547 */ /* 0x002fea000b800000 */
[----:B------:R-:W-:Y:S01]  /*00f0*/  IABS R7, R5 ;  /* 0x0000000500077213 */ /* 0x000fe20000000000 */
[----:B------:R-:W-:Y:S01]  /*0100*/  UISETP.GE.U32.AND UP1, UPT, UR9, 0x10, UPT ;  /* 0x000000100900788c */ /* 0x000fe2000bf26070 */
[----:B------:R-:W-:Y:S01]  /*0110*/  MOV R14, RZ ;  /* 0x000000ff000e7202 */ /* 0x000fe20000000f00 */
[----:B------:R-:W-:Y:S01]  /*0120*/  ULOP3.LUT UR10, UR9, 0xf, URZ, 0xc0, !UPT ;  /* 0x0000000f090a7892 */ /* 0x000fe2000f8ec0ff */
[----:B------:R-:W0:Y:S01]  /*0130*/  I2F.RP R4, R7 ;  /* 0x0000000700047306 */ /* 0x000e220000209400 */
[----:B------:R-:W-:Y:S02]  /*0140*/  UMOV UR4, URZ ;  /* 0x000000ff00047c82 */ /* 0x000fe40008000000 */
[----:B------:R-:W-:-:S05]  /*0150*/  UISETP.NE.AND UP0, UPT, UR10, URZ, UPT ;  /* 0x000000ff0a00728c */ /* 0x000fca000bf05270 */
[----:B0-----:R-:W0:Y:S02]  /*0160*/  MUFU.RCP R4, R4 ;  /* 0x0000000400047308 */ /* 0x001e240000001000 */
[----:B0-----:R-:W-:-:S06]  /*0170*/  IADD3 R2, PT, PT, R4, 0xffffffe, RZ ;  /* 0x0ffffffe04027810 */ /* 0x001fcc0007ffe0ff */
[----:B------:R0:W1:Y:S02]  /*0180*/  F2I.FTZ.U32.TRUNC.NTZ R3, R2 ;  /* 0x0000000200037305 */ /* 0x000064000021f000 */
[----:B0-----:R-:W-:Y:S02]  /*0190*/  MOV R2, RZ ;  /* 0x000000ff00027202 */ /* 0x001fe40000000f00 */
[----:B-1----:R-:W-:-:S05]  /*01a0*/  IADD3 R6, PT, PT, RZ, -R3, RZ ;  /* 0x80000003ff067210 */ /* 0x002fca0007ffe0ff */
[----:B------:R-:W-:Y:S01]  /*01b0*/  IMAD R9, R6, R7, RZ ;  /* 0x0000000706097224 */ /* 0x000fe200078e02ff */
[----:B------:R-:W-:-:S03]  /*01c0*/  IABS R6, R0 ;  /* 0x0000000000067213 */ /* 0x000fc60000000000 */
[----:B------:R-:W-:Y:S01]  /*01d0*/  IMAD.HI.U32 R3, R3, R9, R2 ;  /* 0x0000000903037227 */ /* 0x000fe200078e0002 */
[----:B------:R-:W-:-:S04]  /*01e0*/  LOP3.LUT R2, R0, R5, RZ, 0x3c, !PT ;  /* 0x0000000500027212 */ /* 0x000fc800078e3cff */
[----:B------:R-:W-:Y:S01]  /*01f0*/  ISETP.GE.AND P1, PT, R2, RZ, PT ;  /* 0x000000ff0200720c */ /* 0x000fe20003f26270 */
[----:B------:R-:W-:-:S05]  /*0200*/  IMAD.HI.U32 R3, R3, R6, RZ ;  /* 0x0000000603037227 */ /* 0x000fca00078e00ff */
[----:B------:R-:W-:-:S05]  /*0210*/  IADD3 R4, PT, PT, -R3, RZ, RZ ;  /* 0x000000ff03047210 */ /* 0x000fca0007ffe1ff */
[----:B------:R-:W-:-:S05]  /*0220*/  IMAD R4, R7, R4, R6 ;  /* 0x0000000407047224 */ /* 0x000fca00078e0206 */
[----:B------:R-:W-:-:S13]  /*0230*/  ISETP.GT.U32.AND P2, PT, R7, R4, PT ;  /* 0x000000040700720c */ /* 0x000fda0003f44070 */
[-C--:B------:R-:W-:Y:S02]  /*0240*/  @!P2 IADD3 R4, PT, PT, R4, -R7.reuse, RZ ;  /* 0x800000070404a210 */ /* 0x080fe40007ffe0ff */
[----:B------:R-:W-:Y:S02]  /*0250*/  @!P2 IADD3 R3, PT, PT, R3, 0x1, RZ ;  /* 0x000000010303a810 */ /* 0x000fe40007ffe0ff */
[----:B------:R-:W-:Y:S02]  /*0260*/  ISETP.GE.U32.AND P0, PT, R4, R7, PT ;  /* 0x000000070400720c */ /* 0x000fe40003f06070 */
[----:B------:R-:W-:-:S11]  /*0270*/  ISETP.NE.AND P2, PT, R5, RZ, PT ;  /* 0x000000ff0500720c */ /* 0x000fd60003f45270 */
[----:B------:R-:W-:-:S04]  /*0280*/  @P0 IADD3 R3, PT, PT, R3, 0x1, RZ ;  /* 0x0000000103030810 */ /* 0x000fc80007ffe0ff */
[----:B------:R-:W-:Y:S02]  /*0290*/  @!P1 IADD3 R3, PT, PT, -R3, RZ, RZ ;  /* 0x000000ff03039210 */ /* 0x000fe40007ffe1ff */
[----:B------:R-:W-:-:S04]  /*02a0*/  @!P2 LOP3.LUT R3, RZ, R5, RZ, 0x33, !PT ;  /* 0x00000005ff03a212 */ /* 0x000fc800078e33ff */
[C---:B------:R-:W-:Y:S01]  /*02b0*/  IADD3 R8, PT, PT, -R3.reuse, RZ, RZ ;  /* 0x000000ff03087210 */ /* 0x040fe20007ffe1ff */
[----:B------:R-:W-:-:S04]  /*02c0*/  IMAD R7, R3, UR9, RZ ;  /* 0x0000000903077c24 */ /* 0x000fc8000f8e02ff */
[----:B------:R-:W-:-:S04]  /*02d0*/  IMAD R8, R5, R8, R0 ;  /* 0x0000000805087224 */ /* 0x000fc800078e0200 */
[----:B------:R-:W-:Y:S01]  /*02e0*/  IMAD R8, R8, UR9, RZ ;  /* 0x0000000908087c24 */ /* 0x000fe2000f8e02ff */
[----:B------:R-:W-:Y:S06]  /*02f0*/  BRA.U !UP1, `(.L_x_35) ;  /* 0x0000000509147547 */ /* 0x000fec000b800000 */
[----:B------:R-:W0:Y:S01]  /*0300*/  LDCU.128 UR12, c[0x0][0x380] ;  /* 0x00007000ff0c77ac */ /* 0x000e220008000c00 */
[----:B------:R-:W-:Y:S02]  /*0310*/  MOV R14, RZ ;  /* 0x000000ff000e7202 */ /* 0x000fe40000000f00 */
[----:B------:R-:W-:Y:S01]  /*0320*/  MOV R6, R8 ;  /* 0x0000000800067202 */ /* 0x000fe20000000f00 */
[----:B------:R-:W-:Y:S01]  /*0330*/  ULOP3.LUT UR4, UR9, 0x7ffffff0, URZ, 0xc0, !UPT ;  /* 0x7ffffff009047892 */ /* 0x000fe2000f8ec0ff */
[----:B------:R-:W-:-:S03]  /*0340*/  MOV R9, R7 ;  /* 0x0000000700097202 */ /* 0x000fc60000000f00 */
[----:B------:R-:W-:Y:S02]  /*0350*/  UIADD3 UR11, UPT, UPT, -UR4, URZ, URZ ;  /* 0x000000ff040b7290 */ /* 0x000fe4000fffe1ff */
[----:B0-----:R-:W-:Y:S02]  /*0360*/  UIADD3 UR7, UP1, UPT, UR12, 0x20, URZ ;  /* 0x000000200c077890 */ /* 0x001fe4000ff3e0ff */
[----:B------:R-:W-:Y:S02]  /*0370*/  UIADD3 UR5, UP2, UPT, UR14, 0x20, URZ ;  /* 0x000000200e057890 */ /* 0x000fe4000ff5e0ff */
[----:B------:R-:W-:Y:S02]  /*0380*/  UIADD3.X UR8, UPT, UPT, URZ, UR13, URZ, UP1, !UPT ;  /* 0x0000000dff087290 */ /* 0x000fe40008ffe4ff */
[----:B------:R-:W-:-:S12]  /*0390*/  UIADD3.X UR6, UPT, UPT, URZ, UR15, URZ, UP2, !UPT ;  /* 0x0000000fff067290 */ /* 0x000fd800097fe4ff */
.L_x_36:
[----:B------:R-:W-:Y:S02]  /*03a0*/  MOV R4, UR7 ;  /* 0x0000000700047c02 */ /* 0x000fe40008000f00 */
[----:B------:R-:W-:Y:S02]  /*03b0*/  MOV R5, UR8 ;  /* 0x0000000800057c02 */ /* 0x000fe40008000f00 */
[----:B------:R-:W-:Y:S02]  /*03c0*/  MOV R2, UR5 ;  /* 0x0000000500027c02 */ /* 0x000fe40008000f00 */
[----:B------:R-:W-:Y:S01]  /*03d0*/  MOV R3, UR6 ;  /* 0x0000000600037c02 */ /* 0x000fe20008000f00 */
[----:B------:R-:W-:-:S04]  /*03e0*/  IMAD.WIDE R4, R9, 0x4, R4 ;  /* 0x0000000409047825 */ /* 0x000fc800078e0204 */
[----:B------:R-:W-:Y:S01]  /*03f0*/  IMAD.WIDE R2, R6, 0x4, R2 ;  /* 0x0000000406027825 */ /* 0x000fe200078e0202 */
[----:B------:R-:W2:Y:S04]  /*0400*/  LDG.E R15, desc[UR16][R4.64+-0x20] ;  /* 0xffffe010040f7981 */ /* 0x000ea8000c1e1900 */
[----:B------:R-:W2:Y:S04]  /*0410*/  LDG.E R16, desc[UR16][R2.64+-0x20] ;  /* 0xffffe01002107981 */ /* 0x000ea8000c1e1900 */
[----:B------:R-:W3:Y:S04]  /*0420*/  LDG.E R17, desc[UR16][R4.64+-0x1c] ;  /* 0xffffe41004117981 */ /* 0x000ee8000c1e1900 */
[----:B------:R-:W3:Y:S04]  /*0430*/  LDG.E R24, desc[UR16][R2.64+-0x1c] ;  /* 0xffffe41002187981 */ /* 0x000ee8000c1e1900 */
[----:B------:R-:W4:Y:S04]  /*0440*/  LDG.E R19, desc[UR16][R4.64+-0x18] ;  /* 0xffffe81004137981 */ /* 0x000f28000c1e1900 */
        /* <DEDUP_REMOVED lines=20> */
[----:B-----5:R-:W-:-:S03]  /*0590*/  FFMA R25, R20, R21, R25 ;  /* 0x0000001514197223 */ /* 0x020fc60000000019 */
[----:B------:R-:W5:Y:S04]  /*05a0*/  LDG.E R20, desc[UR16][R4.64+0x8] ;  /* 0x0000081004147981 */ /* 0x000f68000c1e1900 */
[----:B------:R-:W5:Y:S01]  /*05b0*/  LDG.E R21, desc[UR16][R2.64+0x8] ;  /* 0x0000081002157981 */ /* 0x000f62000c1e1900 */
[----:B------:R-:W-:-:S03]  /*05c0*/  FFMA R25, R22, R23, R25 ;  /* 0x0000001716197223 */ /* 0x000fc60000000019 */
[----:B------:R-:W5:Y:S04]  /*05d0*/  LDG.E R22, desc[UR16][R4.64+0xc] ;  /* 0x00000c1004167981 */ /* 0x000f68000c1e1900 */
[----:B------:R-:W5:Y:S01]  /*05e0*/  LDG.E R23, desc[UR16][R2.64+0xc] ;  /* 0x00000c1002177981 */ /* 0x000f62000c1e1900 */
[----:B------:R-:W-:-:S03]  /*05f0*/  FFMA R25, R10, R11, R25 ;  /* 0x0000000b0a197223 */ /* 0x000fc60000000019 */
[----:B------:R-:W5:Y:S04]  /*0600*/  LDG.E R10, desc[UR16][R4.64+0x10] ;  /* 0x00001010040a7981 */ /* 0x000f68000c1e1900 */
[----:B------:R-:W5:Y:S01]  /*0610*/  LDG.E R11, desc[UR16][R2.64+0x10] ;  /* 0x00001010020b7981 */ /* 0x000f62000c1e1900 */
[----:B------:R-:W-:-:S03]  /*0620*/  FFMA R29, R12, R13, R25 ;  /* 0x0000000d0c1d7223 */ /* 0x000fc60000000019 */
[----:B------:R-:W5:Y:S04]  /*0630*/  LDG.E R24, desc[UR16][R4.64+0x14] ;  /* 0x0000141004187981 */ /* 0x000f68000c1e1900 */
[----:B------:R-:W5:Y:S04]  /*0640*/  LDG.E R25, desc[UR16][R2.64+0x14] ;  /* 0x0000141002197981 */ /* 0x000f68000c1e1900 */
[----:B------:R-:W5:Y:S04]  /*0650*/  LDG.E R12, desc[UR16][R4.64+0x18] ;  /* 0x00001810040c7981 */ /* 0x000f68000c1e1900 */
[----:B------:R-:W5:Y:S01]  /*0660*/  LDG.E R13, desc[UR16][R2.64+0x18] ;  /* 0x00001810020d7981 */ /* 0x000f62000c1e1900 */
[----:B------:R-:W-:-:S04]  /*0670*/  UIADD3 UR11, UPT, UPT, UR11, 0x10, URZ ;  /* 0x000000100b0b7890 */ /* 0x000fc8000fffe0ff */
[----:B------:R-:W-:Y:S01]  /*0680*/  UISETP.NE.AND UP1, UPT, UR11, URZ, UPT ;  /* 0x000000ff0b00728c */ /* 0x000fe2000bf25270 */
[----:B------:R-:W-:Y:S02]  /*0690*/  IADD3 R9, PT, PT, R9, 0x10, RZ ;  /* 0x0000001009097810 */ /* 0x000fe40007ffe0ff */
[----:B------:R-:W-:Y:S01]  /*06a0*/  IADD3 R6, PT, PT, R6, 0x10, RZ ;  /* 0x0000001006067810 */ /* 0x000fe20007ffe0ff */
[----:B--2---:R-:W-:-:S04]  /*06b0*/  FFMA R15, R16, R15, R29 ;  /* 0x0000000f100f7223 */ /* 0x004fc8000000001d */
[----:B---3--:R-:W-:-:S04]  /*06c0*/  FFMA R15, R14, R17, R15 ;  /* 0x000000110e0f7223 */ /* 0x008fc8000000000f */
[----:B----4-:R-:W-:-:S04]  /*06d0*/  FFMA R15, R18, R19, R15 ;  /* 0x00000013120f7223 */ /* 0x010fc8000000000f */
[----:B-----5:R-:W-:-:S04]  /*06e0*/  FFMA R15, R20, R21, R15 ;  /* 0x00000015140f7223 */ /* 0x020fc8000000000f */
[----:B------:R-:W-:-:S04]  /*06f0*/  FFMA R15, R22, R23, R15 ;  /* 0x00000017160f7223 */ /* 0x000fc8000000000f */
[----:B------:R-:W-:-:S04]  /*0700*/  FFMA R11, R10, R11, R15 ;  /* 0x0000000b0a0b7223 */ /* 0x000fc8000000000f */
[----:B------:R-:W-:-:S04]  /*0710*/  FFMA R11, R24, R25, R11 ;  /* 0x00000019180b7223 */ /* 0x000fc8000000000b */
[----:B------:R-:W-:-:S04]  /*0720*/  FFMA R11, R12, R13, R11 ;  /* 0x0000000d0c0b7223 */ /* 0x000fc8000000000b */
[----:B------:R-:W-:Y:S01]  /*0730*/  FFMA R14, R26, R27, R11 ;  /* 0x0000001b1a0e7223 */ /* 0x000fe2000000000b */
[----:B------:R-:W-:Y:S06]  /*0740*/  BRA.U UP1, `(.L_x_36) ;  /* 0xfffffffd01147547 */ /* 0x000fec000b83ffff */
.L_x_35:
[----:B------:R-:W-:Y:S05]  /*0750*/  BRA.U !UP0, `(.L_x_34) ;  /* 0x00000005082c7547 */ /* 0x000fea000b800000 */
[----:B------:R-:W-:Y:S02]  /*0760*/  UISETP.GE.U32.AND UP0, UPT, UR10, 0x8, UPT ;  /* 0x000000080a00788c */ /* 0x000fe4000bf06070 */
[----:B------:R-:W-:-:S04]  /*0770*/  ULOP3.LUT UR6, UR9, 0x7, URZ, 0xc0, !UPT ;  /* 0x0000000709067892 */ /* 0x000fc8000f8ec0ff */
[----:B------:R-:W-:-:S03]  /*0780*/  UISETP.NE.AND UP1, UPT, UR6, URZ, UPT ;  /* 0x000000ff0600728c */ /* 0x000fc6000bf25270 */
[----:B------:R-:W-:Y:S08]  /*0790*/  BRA.U !UP0, `(.L_x_37) ;  /* 0x00000001087c7547 */ /* 0x000ff0000b800000 */
[----:B------:R-:W0:Y:S01]  /*07a0*/  LDC.64 R2, c[0x0][0x380] ;  /* 0x0000e000ff027b82 */ /* 0x000e220000000a00 */
[----:B------:R-:W-:Y:S02]  /*07b0*/  IADD3 R9, PT, PT, R7, UR4, RZ ;  /* 0x0000000407097c10 */ /* 0x000fe4000fffe0ff */
[----:B------:R-:W-:-:S05]  /*07c0*/  IADD3 R11, PT, PT, R8, UR4, RZ ;  /* 0x00000004080b7c10 */ /* 0x000fca000fffe0ff */
[----:B------:R-:W1:Y:S01]  /*07d0*/  LDC.64 R4, c[0x0][0x388] ;  /* 0x0000e200ff047b82 */ /* 0x000e620000000a00 */
[----:B0-----:R-:W-:-:S05]  /*07e0*/  IMAD.WIDE R2, R9, 0x4, R2 ;  /* 0x0000000409027825 */ /* 0x001fca00078e0202 */
[----:B------:R-:W2:Y:S01]  /*07f0*/  LDG.E R13, desc[UR16][R2.64+0x4] ;  /* 0x00000410020d7981 */ /* 0x000ea2000c1e1900 */
[----:B-1----:R-:W-:-:S03]  /*0800*/  IMAD.WIDE R4, R11, 0x4, R4 ;  /* 0x000000040b047825 */ /* 0x002fc600078e0204 */
[----:B------:R-:W3:Y:S04]  /*0810*/  LDG.E R15, desc[UR16][R2.64+0x8] ;  /* 0x00000810020f7981 */ /* 0x000ee8000c1e1900 */
[----:B------:R-:W4:Y:S04]  /*0820*/  LDG.E R11, desc[UR16][R2.64] ;  /* 0x00000010020b7981 */ /* 0x000f28000c1e1900 */
[----:B------:R-:W4:Y:S04]  /*0830*/  LDG.E R10, desc[UR16][R4.64] ;  /* 0x00000010040a7981 */ /* 0x000f28000c1e1900 */
[----:B------:R-:W2:Y:S04]  /*0840*/  LDG.E R12, desc[UR16][R4.64+0x4] ;  /* 0x00000410040c7981 */ /* 0x000ea8000c1e1900 */
[----:B------:R-:W3:Y:S04]  /*0850*/  LDG.E R16, desc[UR16][R4.64+0x8] ;  /* 0x0000081004107981 */ /* 0x000ee8000c1e1900 */
        /* <DEDUP_REMOVED lines=10> */
[----:B------:R-:W-:Y:S01]  /*0900*/  UIADD3 UR4, UPT, UPT, UR4, 0x8, URZ ;  /* 0x0000000804047890 */ /* 0x000fe2000fffe0ff */
[----:B----4-:R-:W-:-:S04]  /*0910*/  FFMA R10, R11, R10, R14 ;  /* 0x0000000a0b0a7223 */ /* 0x010fc8000000000e */
[----:B--2---:R-:W-:-:S04]  /*0920*/  FFMA R10, R13, R12, R10 ;  /* 0x0000000c0d0a7223 */ /* 0x004fc8000000000a */
[----:B---3--:R-:W-:-:S04]  /*0930*/  FFMA R10, R15, R16, R10 ;  /* 0x000000100f0a7223 */ /* 0x008fc8000000000a */
[----:B-----5:R-:W-:-:S04]  /*0940*/  FFMA R10, R17, R18, R10 ;  /* 0x00000012110a7223 */ /* 0x020fc8000000000a */
[----:B------:R-:W-:-:S04]  /*0950*/  FFMA R10, R19, R20, R10 ;  /* 0x00000014130a7223 */ /* 0x000fc8000000000a */
[----:B------:R-:W-:-:S04]  /*0960*/  FFMA R21, R21, R22, R10 ;  /* 0x0000001615157223 */ /* 0x000fc8000000000a */
[----:B------:R-:W-:-:S04]  /*0970*/  FFMA R6, R6, R9, R21 ;  /* 0x0000000906067223 */ /* 0x000fc80000000015 */
[----:B------:R-:W-:-:S07]  /*0980*/  FFMA R14, R23, R24, R6 ;  /* 0x00000018170e7223 */ /* 0x000fce0000000006 */
.L_x_37:
        /* <DEDUP_REMOVED lines=13> */
[----:B------:R-:W2:Y:S04]  /*0a60*/  LDG.E R6, desc[UR16][R4.64] ;  /* 0x0000001004067981 */ /* 0x000ea8000c1e1900 */
[----:B------:R-:W4:Y:S04]  /*0a70*/  LDG.E R11, desc[UR16][R2.64+0x4] ;  /* 0x00000410020b7981 */ /* 0x000f28000c1e1900 */
[----:B------:R-:W4:Y:S04]  /*0a80*/  LDG.E R10, desc[UR16][R4.64+0x4] ;  /* 0x00000410040a7981 */ /* 0x000f28000c1e1900 */
[----:B------:R-:W3:Y:S04]  /*0a90*/  LDG.E R12, desc[UR16][R4.64+0x8] ;  /* 0x00000810040c7981 */ /* 0x000ee8000c1e1900 */
[----:B------:R-:W5:Y:S04]  /*0aa0*/  LDG.E R15, desc[UR16][R2.64+0xc] ;  /* 0x00000c10020f7981 */ /* 0x000f68000c1e1900 */
[----:B------:R-:W5:Y:S01]  /*0ab0*/  LDG.E R16, desc[UR16][R4.64+0xc] ;  /* 0x00000c1004107981 */ /* 0x000f62000c1e1900 */
[----:B------:R-:W-:Y:S01]  /*0ac0*/  UIADD3 UR4, UPT, UPT, UR4, 0x4, URZ ;  /* 0x0000000404047890 */ /* 0x000fe2000fffe0ff */
[----:B--2---:R-:W-:-:S04]  /*0ad0*/  FFMA R6, R9, R6, R14 ;  /* 0x0000000609067223 */ /* 0x004fc8000000000e */
[----:B----4-:R-:W-:-:S04]  /*0ae0*/  FFMA R6, R11, R10, R6 ;  /* 0x0000000a0b067223 */ /* 0x010fc80000000006 */
[----:B---3--:R-:W-:-:S04]  /*0af0*/  FFMA R6, R13, R12, R6 ;  /* 0x0000000c0d067223 */ /* 0x008fc80000000006 */
[----:B-----5:R-:W-:-:S07]  /*0b00*/  FFMA R14, R15, R16, R6 ;  /* 0x000000100f0e7223 */ /* 0x020fce0000000006 */
.L_x_38:
[----:B------:R-:W-:Y:S05]  /*0b10*/  BRA.U !UP1, `(.L_x_34) ;  /* 0x00000001093c7547 */ /* 0x000fea000b800000 */
[----:B------:R-:W0:Y:S01]  /*0b20*/  LDC.64 R12, c[0x0][0x380] ;  /* 0x0000e000ff0c7b82 */ /* 0x000e220000000a00 */
[----:B------:R-:W-:Y:S01]  /*0b30*/  IADD3 R9, PT, PT, R8, UR4, RZ ;  /* 0x0000000408097c10 */ /* 0x000fe2000fffe0ff */
[----:B------:R-:W-:Y:S01]  /*0b40*/  UIADD3 UR5, UPT, UPT, -UR5, URZ, URZ ;  /* 0x000000ff05057290 */ /* 0x000fe2000fffe1ff */
[----:B------:R-:W-:-:S05]  /*0b50*/  IADD3 R7, PT, PT, R7, UR4, RZ ;  /* 0x0000000407077c10 */ /* 0x000fca000fffe0ff */
[----:B------:R-:W1:Y:S06]  /*0b60*/  LDC.64 R10, c[0x0][0x388] ;  /* 0x0000e200ff0a7b82 */ /* 0x000e6c0000000a00 */
.L_x_39:
[----:B-1----:R-:W-:-:S04]  /*0b70*/  IMAD.WIDE R2, R9, 0x4, R10 ;  /* 0x0000000409027825 */ /* 0x002fc800078e020a */
[----:B0-----:R-:W-:Y:S02]  /*0b80*/  IMAD.WIDE R4, R7, 0x4, R12 ;  /* 0x0000000407047825 */ /* 0x001fe400078e020c */
[----:B------:R-:W2:Y:S04]  /*0b90*/  LDG.E R2, desc[UR16][R2.64] ;  /* 0x0000001002027981 */ /* 0x000ea8000c1e1900 */
[----:B------:R-:W2:Y:S01]  /*0ba0*/  LDG.E R5, desc[UR16][R4.64] ;  /* 0x0000001004057981 */ /* 0x000ea2000c1e1900 */
[----:B------:R-:W-:Y:S01]  /*0bb0*/  UIADD3 UR5, UPT, UPT, UR5, 0x1, URZ ;  /* 0x0000000105057890 */ /* 0x000fe2000fffe0ff */
[----:B------:R-:W-:Y:S02]  /*0bc0*/  IADD3 R9, PT, PT, R9, 0x1, RZ ;  /* 0x0000000109097810 */ /* 0x000fe40007ffe0ff */
[----:B------:R-:W-:Y:S01]  /*0bd0*/  IADD3 R7, PT, PT, R7, 0x1, RZ ;  /* 0x0000000107077810 */ /* 0x000fe20007ffe0ff */
[----:B------:R-:W-:Y:S01]  /*0be0*/  UISETP.NE.AND UP0, UPT, UR5, URZ, UPT ;  /* 0x000000ff0500728c */ /* 0x000fe2000bf05270 */
[----:B--2---:R-:W-:-:S08]  /*0bf0*/  FFMA R14, R5, R2, R14 ;  /* 0x00000002050e7223 */ /* 0x004fd0000000000e */
[----:B------:R-:W-:Y:S05]  /*0c00*/  BRA.U UP0, `(.L_x_39) ;  /* 0xfffffffd00d87547 */ /* 0x000fea000b83ffff */
.L_x_34:
[----:B------:R-:W0:Y:S02]  /*0c10*/  LDC.64 R2, c[0x0][0x390] ;  /* 0x0000e400ff027b82 */ /* 0x000e240000000a00 */
[----:B0-----:R-:W-:-:S05]  /*0c20*/  IMAD.WIDE R2, R0, 0x4, R2 ;  /* 0x0000000400027825 */ /* 0x001fca00078e0202 */
[----:B------:R-:W-:Y:S01]  /*0c30*/  STG.E desc[UR16][R2.64], R14 ;  /* 0x0000000e02007986 */ /* 0x000fe2000c101910 */
[----:B------:R-:W-:Y:S05]  /*0c40*/  EXIT ;  /* 0x000000000000794d */ /* 0x000fea0003800000 */
.L_x_40:
        /* <DEDUP_REMOVED lines=11> */
.L_x_60:


//--------------------- .text._Z27FullyConnectedLayerBackwardPKfS0_PfS1_iii --------------------------
	.section	.text._Z27FullyConnectedLayerBackwardPKfS0_PfS1_iii,"ax",@progbits
	.align	128
        .global         _Z27FullyConnectedLayerBackwardPKfS0_PfS1_iii
        .type           _Z27FullyConnectedLayerBackwardPKfS0_PfS1_iii,@function
        .size           _Z27FullyConnectedLayerBackwardPKfS0_PfS1_iii,(.L_x_61 - _Z27FullyConnectedLayerBackwardPKfS0_PfS1_iii)
        .other          _Z27FullyConnectedLayerBackwardPKfS0_PfS1_iii,@"STO_CUDA_ENTRY STV_DEFAULT"
_Z27FullyConnectedLayerBackwardPKfS0_PfS1_iii:
.text._Z27FullyConnectedLayerBackwardPKfS0_PfS1_iii:
[----:B------:R-:W-:Y:S01]  /*0000*/  LDC R1, c[0x0][0x37c] ;  /* 0x0000df00ff017b82 */ /* 0x000fe20000000800 */
[----:B------:R-:W0:Y:S07]  /*0010*/  S2R R7, SR_TID.X ;  /* 0x0000000000077919 */ /* 0x000e2e0000002100 */
[----:B------:R-:W1:Y:S08]  /*0020*/  LDC R0, c[0x0][0x3a8] ;  /* 0x0000ea00ff007b82 */ /* 0x000e700000000800 */
[----:B------:R-:W1:Y:S08]  /*0030*/  LDC R3, c[0x0][0x3a4] ;  /* 0x0000e900ff037b82 */ /* 0x000e700000000800 */
[----:B------:R-:W0:Y:S08]  /*0040*/  S2UR UR4, SR_CTAID.X ;  /* 0x00000000000479c3 */ /* 0x000e300000002500 */
[----:B------:R-:W0:Y:S01]  /*0050*/  LDC R2, c[0x0][0x360] ;  /* 0x0000d800ff027b82 */ /* 0x000e220000000800 */
[----:B-1----:R-:W-:-:S02]  /*0060*/  IMAD R5, R0, R3, RZ ;  /* 0x0000000300057224 */ /* 0x002fc400078e02ff */
[----:B0-----:R-:W-:-:S03]  /*0070*/  IMAD R2, R2, UR4, R7 ;  /* 0x0000000402027c24 */ /* 0x001fc6000f8e0207 */
[----:B------:R-:W-:-:S04]  /*0080*/  IADD3 R7, PT, PT, R5, R3, RZ ;  /* 0x0000000305077210 */ /* 0x000fc80007ffe0ff */
[----:B------:R-:W-:-:S13]  /*0090*/  ISETP.GE.AND P0, PT, R2, R7, PT ;  /* 0x000000070200720c */ /* 0x000fda0003f06270 */
[----:B------:R-:W-:Y:S05]  /*00a0*/  @P0 EXIT ;  /* 0x000000000000094d */ /* 0x000fea0003800000 */
[----:B------:R-:W-:Y:S01]  /*00b0*/  ISETP.GE.AND P0, PT, R2, R5, PT ;  /* 0x000000050200720c */ /* 0x000fe20003f06270 */
[----:B------:R-:W0:-:S12]  /*00c0*/  LDCU.64 UR8, c[0x0][0x358] ;  /* 0x00006b00ff0877ac */ /* 0x000e180008000a00 */
[----:B------:R-:W-:Y:S05]  /*00d0*/  @P0 BRA `(.L_x_41) ;  /* 0x0000000800540947 */ /* 0x000fea0003800000 */
[----:B------:R-:W-:Y:S02]  /*00e0*/  IABS R7, R3 ;  /* 0x0000000300077213 */ /* 0x000fe40000000000 */
[----:B------:R-:W-:Y:S02]  /*00f0*/  MOV R19, RZ ;  /* 0x000000ff00137202 */ /* 0x000fe40000000f00 */
[----:B------:R-:W1:Y:S08]  /*0100*/  I2F.RP R6, R7 ;  /* 0x0000000700067306 */ /* 0x000e700000209400 */
[----:B-1----:R-:W1:Y:S02]  /*0110*/  MUFU.RCP R6, R6 ;  /* 0x0000000600067308 */ /* 0x002e640000001000 */
[----:B-1----:R-:W-:-:S06]  /*0120*/  IADD3 R4, PT, PT, R6, 0xffffffe, RZ ;  /* 0x0ffffffe06047810 */ /* 0x002fcc0007ffe0ff */
[----:B------:R1:W2:Y:S02]  /*0130*/  F2I.FTZ.U32.TRUNC.NTZ R5, R4 ;  /* 0x0000000400057305 */ /* 0x0002a4000021f000 */
[----:B-1----:R-:W-:Y:S01]  /*0140*/  HFMA2 R4, -RZ, RZ, 0, 0 ;  /* 0x00000000ff047431 */ /* 0x002fe200000001ff */
[----:B--2---:R-:W-:-:S05]  /*0150*/  IADD3 R8, PT, PT, RZ, -R5, RZ ;  /* 0x80000005ff087210 */ /* 0x004fca0007ffe0ff */
[----:B------:R-:W-:Y:S01]  /*0160*/  IMAD R9, R8, R7, RZ ;  /* 0x0000000708097224 */ /* 0x000fe200078e02ff */
[----:B------:R-:W-:-:S03]  /*0170*/  IABS R8, R2 ;  /* 0x0000000200087213 */ /* 0x000fc60000000000 */
[----:B------:R-:W-:Y:S02]  /*0180*/  IMAD.HI.U32 R5, R5, R9, R4 ;  /* 0x0000000905057227 */ /* 0x000fe400078e0004 */
[----:B------:R-:W1:Y:S04]  /*0190*/  LDC R4, c[0x0][0x3a0] ;  /* 0x0000e800ff047b82 */ /* 0x000e680000000800 */
        /* <DEDUP_REMOVED lines=9> */
[----:B------:R-:W-:-:S07]  /*0230*/  ISETP.GE.AND P1, PT, R6, RZ, PT ;  /* 0x000000ff0600720c */ /* 0x000fce0003f26270 */
[----:B------:R-:W-:Y:S02]  /*0240*/  @P0 IADD3 R5, PT, PT, R5, 0x1, RZ ;  /* 0x0000000105050810 */ /* 0x000fe40007ffe0ff */
[----:B-1----:R-:W-:-:S04]  /*0250*/  ISETP.GE.AND P0, PT, R4, 0x1, PT ;  /* 0x000000010400780c */ /* 0x002fc80003f06270 */
[----:B------:R-:W-:Y:S02]  /*0260*/  @!P1 IADD3 R5, PT, PT, -R5, RZ, RZ ;  /* 0x000000ff05059210 */ /* 0x000fe40007ffe1ff */
[----:B------:R-:W-:-:S07]  /*0270*/  @!P2 LOP3.LUT R5, RZ, R3, RZ, 0x33, !PT ;  /* 0x00000003ff05a212 */ /* 0x000fce00078e33ff */
[----:B------:R-:W-:Y:S05]  /*0280*/  @!P0 BRA `(.L_x_42) ;  /* 0x0000000400d88947 */ /* 0x000fea0003800000 */
[C---:B------:R-:W-:Y:S02]  /*0290*/  ISETP.GE.U32.AND P0, PT, R4.reuse, 0x8, PT ;  /* 0x000000080400780c */ /* 0x040fe40003f06070 */
[----:B------:R-:W-:Y:S02]  /*02a0*/  IADD3 R9, PT, PT, -R5, RZ, RZ ;  /* 0x000000ff05097210 */ /* 0x000fe40007ffe1ff */
[----:B------:R-:W-:Y:S02]  /*02b0*/  LOP3.LUT R6, R4, 0x7, RZ, 0xc0, !PT ;  /* 0x0000000704067812 */ /* 0x000fe400078ec0ff */
[----:B------:R-:W-:Y:S01]  /*02c0*/  MOV R19, RZ ;  /* 0x000000ff00137202 */ /* 0x000fe20000000f00 */
[----:B------:R-:W-:Y:S01]  /*02d0*/  IMAD R9, R3, R9, R2 ;  /* 0x0000000903097224 */ /* 0x000fe200078e0202 */
[----:B------:R-:W-:Y:S02]  /*02e0*/  ISETP.NE.AND P1, PT, R6, RZ, PT ;  /* 0x000000ff0600720c */ /* 0x000fe40003f25270 */
[----:B------:R-:W-:-:S03]  /*02f0*/  MOV R8, RZ ;  /* 0x000000ff00087202 */ /* 0x000fc60000000f00 */
[----:B------:R-:W-:Y:S08]  /*0300*/  @!P0 BRA `(.L_x_43) ;  /* 0x0000000000d08947 */ /* 0x000ff00003800000 */
[----:B------:R-:W-:Y:S01]  /*0310*/  LOP3.LUT R8, R4, 0x7ffffff8, RZ, 0xc0, !PT ;  /* 0x7ffffff804087812 */ /* 0x000fe200078ec0ff */
[----:B------:R-:W-:Y:S01]  /*0320*/  HFMA2 R19, -RZ, RZ, 0, 0 ;  /* 0x00000000ff137431 */ /* 0x000fe200000001ff */
[----:B------:R-:W-:Y:S02]  /*0330*/  MOV R10, R9 ;  /* 0x00000009000a7202 */ /* 0x000fe40000000f00 */
[----:B------:R-:W-:Y:S02]  /*0340*/  MOV R7, R5 ;  /* 0x0000000500077202 */ /* 0x000fe40000000f00 */
[----:B------:R-:W-:-:S07]  /*0350*/  IADD3 R11, PT, PT, -R8, RZ, RZ ;  /* 0x000000ff080b7210 */ /* 0x000fce0007ffe1ff */
.L_x_44:
[----:B------:R-:W1:Y:S08]  /*0360*/  LDC.64 R16, c[0x0][0x380] ;  /* 0x0000e000ff107b82 */ /* 0x000e700000000a00 */
[----:B------:R-:W2:Y:S01]  /*0370*/  LDC.64 R12, c[0x0][0x388] ;  /* 0x0000e200ff0c7b82 */ /* 0x000ea20000000a00 */
[----:B-1----:R-:W-:-:S05]  /*0380*/  IMAD.WIDE R16, R10, 0x4, R16 ;  /* 0x000000040a107825 */ /* 0x002fca00078e0210 */
[----:B0-----:R0:W3:Y:S01]  /*0390*/  LDG.E R18, desc[UR8][R16.64] ;  /* 0x0000000810127981 */ /* 0x0010e2000c1e1900 */
[----:B--2---:R-:W-:-:S05]  /*03a0*/  IMAD.WIDE R12, R7, 0x4, R12 ;  /* 0x00000004070c7825 */ /* 0x004fca00078e020c */
[----:B------:R1:W3:Y:S01]  /*03b0*/  LDG.E R24, desc[UR8][R12.64] ;  /* 0x000000080c187981 */ /* 0x0002e2000c1e1900 */
[----:B------:R-:W-:-:S04]  /*03c0*/  IMAD.WIDE R14, R0, 0x4, R12 ;  /* 0x00000004000e7825 */ /* 0x000fc800078e020c */
[----:B0-----:R-:W-:Y:S01]  /*03d0*/  IMAD.WIDE R16, R3, 0x4, R16 ;  /* 0x0000000403107825 */ /* 0x001fe200078e0210 */
[----:B------:R0:W2:Y:S04]  /*03e0*/  LDG.E R22, desc[UR8][R14.64] ;  /* 0x000000080e167981 */ /* 0x0000a8000c1e1900 */
[----:B------:R4:W2:Y:S01]  /*03f0*/  LDG.E R23, desc[UR8][R16.64] ;  /* 0x0000000810177981 */ /* 0x0008a2000c1e1900 */
[----:B------:R-:W-:-:S04]  /*0400*/  IMAD.WIDE R28, R0, 0x4, R14 ;  /* 0x00000004001c7825 */ /* 0x000fc800078e020e */
[----:B-1----:R-:W-:-:S04]  /*0410*/  IMAD.WIDE R12, R3, 0x4, R16 ;  /* 0x00000004030c7825 */ /* 0x002fc800078e0210 */
[----:B0-----:R-:W-:Y:S01]  /*0420*/  IMAD.WIDE R14, R0, 0x4, R28 ;  /* 0x00000004000e7825 */ /* 0x001fe200078e021c */
[----:B------:R0:W5:Y:S03]  /*0430*/  LDG.E R27, desc[UR8][R12.64] ;  /* 0x000000080c1b7981 */ /* 0x000166000c1e1900 */
[C---:B------:R-:W-:Y:S01]  /*0440*/  IMAD.WIDE R20, R3.reuse, 0x4, R12 ;  /* 0x0000000403147825 */ /* 0x040fe200078e020c */
[----:B------:R-:W5:Y:S04]  /*0450*/  LDG.E R28, desc[UR8][R28.64] ;  /* 0x000000081c1c7981 */ /* 0x000f68000c1e1900 */
[----:B------:R1:W5:Y:S01]  /*0460*/  LDG.E R26, desc[UR8][R14.64] ;  /* 0x000000080e1a7981 */ /* 0x000362000c1e1900 */
[----:B----4-:R-:W-:-:S03]  /*0470*/  IMAD.WIDE R16, R3, 0x4, R20 ;  /* 0x0000000403107825 */ /* 0x010fc600078e0214 */
[----:B------:R4:W5:Y:S01]  /*0480*/  LDG.E R25, desc[UR8][R20.64] ;  /* 0x0000000814197981 */ /* 0x000962000c1e1900 */
[----:B0-----:R-:W-:-:S04]  /*0490*/  IMAD.WIDE R12, R0, 0x4, R14 ;  /* 0x00000004000c7825 */ /* 0x001fc800078e020e */
[C---:B-1----:R-:W-:Y:S02]  /*04a0*/  IMAD.WIDE R14, R0.reuse, 0x4, R12 ;  /* 0x00000004000e7825 */ /* 0x042fe400078e020c */
[----:B------:R-:W5:Y:S02]  /*04b0*/  LDG.E R13, desc[UR8][R12.64] ;  /* 0x000000080c0d7981 */ /* 0x000f64000c1e1900 */
[C---:B----4-:R-:W-:Y:S02]  /*04c0*/  IMAD.WIDE R20, R0.reuse, 0x4, R14 ;  /* 0x0000000400147825 */ /* 0x050fe400078e020e */
[----:B------:R-:W4:Y:S04]  /*04d0*/  LDG.E R14, desc[UR8][R14.64] ;  /* 0x000000080e0e7981 */ /* 0x000f28000c1e1900 */
[----:B------:R0:W4:Y:S02]  /*04e0*/  LDG.E R12, desc[UR8][R20.64] ;  /* 0x00000008140c7981 */ /* 0x000124000c1e1900 */
[----:B0-----:R-:W-:-:S06]  /*04f0*/  IMAD.WIDE R20, R0, 0x4, R20 ;  /* 0x0000000400147825 */ /* 0x001fcc00078e0214 */
[----:B------:R-:W4:Y:S01]  /*0500*/  LDG.E R20, desc[UR8][R20.64] ;  /* 0x0000000814147981 */ /* 0x000f22000c1e1900 */
[----:B---3--:R-:W-:Y:S01]  /*0510*/  FFMA R24, R18, R24, R19 ;  /* 0x0000001812187223 */ /* 0x008fe20000000013 */
[----:B------:R-:W-:-:S04]  /*0520*/  IMAD.WIDE R18, R3, 0x4, R16 ;  /* 0x0000000403127825 */ /* 0x000fc800078e0210 */
[----:B--2---:R-:W-:Y:S02]  /*0530*/  FFMA R22, R23, R22, R24 ;  /* 0x0000001617167223 */ /* 0x004fe40000000018 */
[----:B------:R0:W2:Y:S04]  /*0540*/  LDG.E R24, desc[UR8][R16.64] ;  /* 0x0000000810187981 */ /* 0x0000a8000c1e1900 */
[----:B------:R-:W4:Y:S01]  /*0550*/  LDG.E R23, desc[UR8][R18.64] ;  /* 0x0000000812177981 */ /* 0x000f22000c1e1900 */
[----:B0-----:R-:W-:-:S05]  /*0560*/  IMAD.WIDE R16, R3, 0x4, R18 ;  /* 0x0000000403107825 */ /* 0x001fca00078e0212 */
[----:B------:R0:W3:Y:S02]  /*0570*/  LDG.E R29, desc[UR8][R16.64] ;  /* 0x00000008101d7981 */ /* 0x0000e4000c1e1900 */
[----:B0-----:R-:W-:-:S05]  /*0580*/  IMAD.WIDE R16, R3, 0x4, R16 ;  /* 0x0000000403107825 */ /* 0x001fca00078e0210 */
[----:B------:R-:W3:Y:S01]  /*0590*/  LDG.E R19, desc[UR8][R16.64] ;  /* 0x0000000810137981 */ /* 0x000ee2000c1e1900 */
[----:B-----5:R-:W-:Y:S01]  /*05a0*/  FFMA R22, R27, R28, R22 ;  /* 0x0000001c1b167223 */ /* 0x020fe20000000016 */
[----:B------:R-:W-:-:S03]  /*05b0*/  IADD3 R11, PT, PT, R11, 0x8, RZ ;  /* 0x000000080b0b7810 */ /* 0x000fc60007ffe0ff */
[----:B------:R-:W-:Y:S01]  /*05c0*/  FFMA R25, R25, R26, R22 ;  /* 0x0000001a19197223 */ /* 0x000fe20000000016 */
[----:B------:R-:W-:Y:S02]  /*05d0*/  ISETP.NE.AND P0, PT, R11, RZ, PT ;  /* 0x000000ff0b00720c */ /* 0x000fe40003f05270 */
[----:B------:R-:W-:Y:S02]  /*05e0*/  LEA R10, R3, R10, 0x3 ;  /* 0x0000000a030a7211 */ /* 0x000fe400078e18ff */
[----:B------:R-:W-:Y:S01]  /*05f0*/  LEA R7, R0, R7, 0x3 ;  /* 0x0000000700077211 */ /* 0x000fe200078e18ff */
[----:B--2---:R-:W-:-:S04]  /*0600*/  FFMA R24, R24, R13, R25 ;  /* 0x0000000d18187223 */ /* 0x004fc80000000019 */
[----:B----4-:R-:W-:-:S04]  /*0610*/  FFMA R14, R23, R14, R24 ;  /* 0x0000000e170e7223 */ /* 0x010fc80000000018 */
[----:B---3--:R-:W-:-:S04]  /*0620*/  FFMA R12, R29, R12, R14 ;  /* 0x0000000c1d0c7223 */ /* 0x008fc8000000000e */
[----:B------:R-:W-:Y:S01]  /*0630*/  FFMA R19, R19, R20, R12 ;  /* 0x0000001413137223 */ /* 0x000fe2000000000c */
[----:B------:R-:W-:Y:S06]  /*0640*/  @P0 BRA `(.L_x_44) ;  /* 0xfffffffc00440947 */ /* 0x000fec000383ffff */
.L_x_43:
[----:B------:R-:W-:Y:S05]  /*0650*/  @!P1 BRA `(.L_x_42) ;  /* 0x0000000000e49947 */ /* 0x000fea0003800000 */
[----:B------:R-:W-:Y:S02]  /*0660*/  ISETP.GE.U32.AND P0, PT, R6, 0x4, PT ;  /* 0x000000040600780c */ /* 0x000fe40003f06070 */
[----:B------:R-:W-:-:S04]  /*0670*/  LOP3.LUT R18, R4, 0x3, RZ, 0xc0, !PT ;  /* 0x0000000304127812 */ /* 0x000fc800078ec0ff */
[----:B------:R-:W-:-:S07]  /*0680*/  ISETP.NE.AND P1, PT, R18, RZ, PT ;  /* 0x000000ff1200720c */ /* 0x000fce0003f25270 */
[----:B------:R-:W-:Y:S06]  /*0690*/  @!P0 BRA `(.L_x_45) ;  /* 0x0000000000648947 */ /* 0x000fec0003800000 */
[----:B------:R-:W1:Y:S01]  /*06a0*/  LDC.64 R14, c[0x0][0x380] ;  /* 0x0000e000ff0e7b82 */ /* 0x000e620000000a00 */
[C---:B------:R-:W-:Y:S02]  /*06b0*/  IMAD R7, R8.reuse, R3, R9 ;  /* 0x0000000308077224 */ /* 0x040fe400078e0209 */
[----:B------:R-:W-:-:S05]  /*06c0*/  IMAD R11, R8, R0, R5 ;  /* 0x00000000080b7224 */ /* 0x000fca00078e0205 */
[----:B------:R-:W2:Y:S01]  /*06d0*/  LDC.64 R24, c[0x0][0x388] ;  /* 0x0000e200ff187b82 */ /* 0x000ea20000000a00 */
[----:B-1----:R-:W-:-:S04]  /*06e0*/  IMAD.WIDE R14, R7, 0x4, R14 ;  /* 0x00000004070e7825 */ /* 0x002fc800078e020e */
[----:B--2---:R-:W-:-:S04]  /*06f0*/  IMAD.WIDE R24, R11, 0x4, R24 ;  /* 0x000000040b187825 */ /* 0x004fc800078e0218 */
[C---:B------:R-:W-:Y:S02]  /*0700*/  IMAD.WIDE R10, R3.reuse, 0x4, R14 ;  /* 0x00000004030a7825 */ /* 0x040fe400078e020e */
[----:B0-----:R-:W2:Y:S02]  /*0710*/  LDG.E R14, desc[UR8][R14.64] ;  /* 0x000000080e0e7981 */ /* 0x001ea4000c1e1900 */
[C---:B------:R-:W-:Y:S02]  /*0720*/  IMAD.WIDE R12, R0.reuse, 0x4, R24 ;  /* 0x00000004000c7825 */ /* 0x040fe400078e0218 */
[----:B------:R-:W2:Y:S02]  /*0730*/  LDG.E R24, desc[UR8][R24.64] ;  /* 0x0000000818187981 */ /* 0x000ea4000c1e1900 */
[----:B------:R-:W-:Y:S02]  /*0740*/  IMAD.WIDE R16, R3, 0x4, R10 ;  /* 0x0000000403107825 */ /* 0x000fe400078e020a */
[----:B------:R-:W3:Y:S02]  /*0750*/  LDG.E R11, desc[UR8][R10.64] ;  /* 0x000000080a0b7981 */ /* 0x000ee4000c1e1900 */
[----:B------:R-:W-:-:S02]  /*0760*/  IMAD.WIDE R6, R0, 0x4, R12 ;  /* 0x0000000400067825 */ /* 0x000fc400078e020c */
[----:B------:R-:W3:Y:S02]  /*0770*/  LDG.E R12, desc[UR8][R12.64] ;  /* 0x000000080c0c7981 */ /* 0x000ee4000c1e1900 */
[----:B------:R-:W-:Y:S02]  /*0780*/  IMAD.WIDE R20, R3, 0x4, R16 ;  /* 0x0000000403147825 */ /* 0x000fe400078e0210 */
[----:B------:R-:W4:Y:S02]  /*0790*/  LDG.E R27, desc[UR8][R16.64] ;  /* 0x00000008101b7981 */ /* 0x000f24000c1e1900 */
[----:B------:R-:W-:Y:S02]  /*07a0*/  IMAD.WIDE R22, R0, 0x4, R6 ;  /* 0x0000000400167825 */ /* 0x000fe400078e0206 */
[----:B------:R-:W4:Y:S04]  /*07b0*/  LDG.E R6, desc[UR8][R6.64] ;  /* 0x0000000806067981 */ /* 0x000f28000c1e1900 */
[----:B------:R-:W5:Y:S04]  /*07c0*/  LDG.E R21, desc[UR8][R20.64] ;  /* 0x0000000814157981 */ /* 0x000f68000c1e1900 */
[----:B------:R-:W5:Y:S01]  /*07d0*/  LDG.E R22, desc[UR8][R22.64] ;  /* 0x0000000816167981 */ /* 0x000f62000c1e1900 */
[----:B------:R-:W-:Y:S01]  /*07e0*/  IADD3 R8, PT, PT, R8, 0x4, RZ ;  /* 0x0000000408087810 */ /* 0x000fe20007ffe0ff */
[----:B--2---:R-:W-:-:S04]  /*07f0*/  FFMA R14, R14, R24, R19 ;  /* 0x000000180e0e7223 */ /* 0x004fc80000000013 */
[----:B---3--:R-:W-:-:S04]  /*0800*/  FFMA R14, R11, R12, R14 ;  /* 0x0000000c0b0e7223 */ /* 0x008fc8000000000e */
[----:B----4-:R-:W-:-:S04]  /*0810*/  FFMA R14, R27, R6, R14 ;  /* 0x000000061b0e7223 */ /* 0x010fc8000000000e */
[----:B-----5:R-:W-:-:S07]  /*0820*/  FFMA R19, R21, R22, R14 ;  /* 0x0000001615137223 */ /* 0x020fce000000000e */
.L_x_45:
[----:B------:R-:W-:Y:S05]  /*0830*/  @!P1 BRA `(.L_x_42) ;  /* 0x00000000006c9947 */ /* 0x000fea0003800000 */
[----:B------:R-:W1:Y:S01]  /*0840*/  LDC.64 R14, c[0x0][0x380] ;  /* 0x0000e000ff0e7b82 */ /* 0x000e620000000a00 */
[----:B------:R-:W-:Y:S02]  /*0850*/  ISETP.NE.AND P0, PT, R18, 0x1, PT ;  /* 0x000000011200780c */ /* 0x000fe40003f05270 */
[----:B------:R-:W-:-:S04]  /*0860*/  LOP3.LUT R4, R4, 0x1, RZ, 0xc0, !PT ;  /* 0x0000000104047812 */ /* 0x000fc800078ec0ff */
[----:B------:R-:W-:Y:S01]  /*0870*/  ISETP.NE.U32.AND P1, PT, R4, 0x1, PT ;  /* 0x000000010400780c */ /* 0x000fe20003f25070 */
[----:B------:R-:W2:Y:S06]  /*0880*/  LDC.64 R12, c[0x0][0x388] ;  /* 0x0000e200ff0c7b82 */ /* 0x000eac0000000a00 */
[----:B------:R-:W-:Y:S02]  /*0890*/  @P0 IMAD R17, R8, R3, R9 ;  /* 0x0000000308110224 */ /* 0x000fe400078e0209 */
[----:B------:R-:W3:Y:S08]  /*08a0*/  LDC.64 R10, c[0x0][0x380] ;  /* 0x0000e000ff0a7b82 */ /* 0x000ef00000000a00 */
[----:B------:R-:W4:Y:S01]  /*08b0*/  LDC.64 R6, c[0x0][0x388] ;  /* 0x0000e200ff067b82 */ /* 0x000f220000000a00 */
[----:B-1----:R-:W-:-:S04]  /*08c0*/  @P0 IMAD.WIDE R14, R17, 0x4, R14 ;  /* 0x00000004110e0825 */ /* 0x002fc800078e020e */
[C---:B------:R-:W-:Y:S01]  /*08d0*/  @P0 IMAD R17, R8.reuse, R0, R5 ;  /* 0x0000000008110224 */ /* 0x040fe200078e0205 */
[----:B------:R-:W-:-:S03]  /*08e0*/  @P0 IADD3 R8, PT, PT, R8, 0x2, RZ ;  /* 0x0000000208080810 */ /* 0x000fc60007ffe0ff */
[----:B--2---:R-:W-:-:S04]  /*08f0*/  @P0 IMAD.WIDE R12, R17, 0x4, R12 ;  /* 0x00000004110c0825 */ /* 0x004fc800078e020c */
[C---:B------:R-:W-:Y:S02]  /*0900*/  @!P1 IMAD R9, R8.reuse, R3, R9 ;  /* 0x0000000308099224 */ /* 0x040fe400078e0209 */
[----:B------:R-:W-:Y:S02]  /*0910*/  @P0 IMAD.WIDE R16, R3, 0x4, R14 ;  /* 0x0000000403100825 */ /* 0x000fe400078e020e */
[----:B0-----:R-:W2:Y:S02]  /*0920*/  @P0 LDG.E R14, desc[UR8][R14.64] ;  /* 0x000000080e0e0981 */ /* 0x001ea4000c1e1900 */
[----:B------:R-:W-:Y:S02]  /*0930*/  @!P1 IMAD R3, R8, R0, R5 ;  /* 0x0000000008039224 */ /* 0x000fe400078e0205 */
[----:B------:R-:W-:Y:S01]  /*0940*/  @P0 IMAD.WIDE R4, R0, 0x4, R12 ;  /* 0x0000000400040825 */ /* 0x000fe200078e020c */
[----:B------:R-:W5:Y:S04]  /*0950*/  @P0 LDG.E R17, desc[UR8][R16.64] ;  /* 0x0000000810110981 */ /* 0x000f68000c1e1900 */
[----:B------:R-:W2:Y:S01]  /*0960*/  @P0 LDG.E R12, desc[UR8][R12.64] ;  /* 0x000000080c0c0981 */ /* 0x000ea2000c1e1900 */
[----:B---3--:R-:W-:-:S03]  /*0970*/  @!P1 IMAD.WIDE R10, R9, 0x4, R10 ;  /* 0x00000004090a9825 */ /* 0x008fc600078e020a */
[----:B------:R-:W5:Y:S01]  /*0980*/  @P0 LDG.E R4, desc[UR8][R4.64] ;  /* 0x0000000804040981 */ /* 0x000f62000c1e1900 */
[----:B----4-:R-:W-:-:S03]  /*0990*/  @!P1 IMAD.WIDE R6, R3, 0x4, R6 ;  /* 0x0000000403069825 */ /* 0x010fc600078e0206 */
[----:B------:R-:W3:Y:S04]  /*09a0*/  @!P1 LDG.E R10, desc[UR8][R10.64] ;  /* 0x000000080a0a9981 */ /* 0x000ee8000c1e1900 */
[----:B------:R-:W3:Y:S01]  /*09b0*/  @!P1 LDG.E R6, desc[UR8][R6.64] ;  /* 0x0000000806069981 */ /* 0x000ee2000c1e1900 */
[----:B--2---:R-:W-:-:S04]  /*09c0*/  @P0 FFMA R0, R14, R12, R19 ;  /* 0x0000000c0e000223 */ /* 0x004fc80000000013 */
[----:B-----5:R-:W-:-:S04]  /*09d0*/  @P0 FFMA R19, R17, R4, R0 ;  /* 0x0000000411130223 */ /* 0x020fc80000000000 */
[----:B---3--:R-:W-:-:S07]  /*09e0*/  @!P1 FFMA R19, R10, R6, R19 ;  /* 0x000000060a139223 */ /* 0x008fce0000000013 */
.L_x_42:
[----:B------:R-:W1:Y:S02]  /*09f0*/  LDC.64 R4, c[0x0][0x390] ;  /* 0x0000e400ff047b82 */ /* 0x000e640000000a00 */
[----:B-1----:R-:W-:-:S05]  /*0a00*/  IMAD.WIDE R2, R2, 0x4, R4 ;  /* 0x0000000402027825 */ /* 0x002fca00078e0204 */
[----:B0-----:R-:W-:Y:S01]  /*0a10*/  STG.E desc[UR8][R2.64], R19 ;  /* 0x0000001302007986 */ /* 0x001fe2000c101908 */
[----:B------:R-:W-:Y:S05]  /*0a20*/  EXIT ;  /* 0x000000000000794d */ /* 0x000fea0003800000 */
.L_x_41:
[----:B------:R-:W1:Y:S01]  /*0a30*/  LDCU UR5, c[0x0][0x3a0] ;  /* 0x00007400ff0577ac */ /* 0x000e620008000800 */
[----:B------:R-:W-:Y:S01]  /*0a40*/  IADD3 R4, PT, PT, R2, -R5, RZ ;  /* 0x8000000502047210 */ /* 0x000fe20007ffe0ff */
[----:B------:R-:W-:Y:S01]  /*0a50*/  HFMA2 R5, -RZ, RZ, 0, 0 ;  /* 0x00000000ff057431 */ /* 0x000fe200000001ff */
[----:B-1----:R-:W-:-:S09]  /*0a60*/  UISETP.GE.AND UP0, UPT, UR5, 0x1, UPT ;  /* 0x000000010500788c */ /* 0x002fd2000bf06270 */
[----:B------:R-:W-:Y:S05]  /*0a70*/  BRA.U !UP0, `(.L_x_46) ;  /* 0x0000000508fc7547 */ /* 0x000fea000b800000 */
[----:B------:R-:W-:Y:S01]  /*0a80*/  UISETP.GE.U32.AND UP1, UPT, UR5, 0x10, UPT ;  /* 0x000000100500788c */ /* 0x000fe2000bf26070 */
[----:B------:R-:W-:Y:S01]  /*0a90*/  MOV R5, RZ ;  /* 0x000000ff00057202 */ /* 0x000fe20000000f00 */
[----:B------:R-:W-:Y:S01]  /*0aa0*/  ULOP3.LUT UR6, UR5, 0xf, URZ, 0xc0, !UPT ;  /* 0x0000000f05067892 */ /* 0x000fe2000f8ec0ff */
[----:B------:R-:W-:-:S03]  /*0ab0*/  UMOV UR4, URZ ;  /* 0x000000ff00047c82 */ /* 0x000fc60008000000 */
[----:B------:R-:W-:-:S03]  /*0ac0*/  UISETP.NE.AND UP0, UPT, UR6, URZ, UPT ;  /* 0x000000ff0600728c */ /* 0x000fc6000bf05270 */
[----:B------:R-:W-:Y:S08]  /*0ad0*/  BRA.U !UP1, `(.L_x_47) ;  /* 0x0000000109e47547 */ /* 0x000ff0000b800000 */
[----:B------:R-:W-:Y:S01]  /*0ae0*/  ULOP3.LUT UR4, UR5, 0x7ffffff0, URZ, 0xc0, !UPT ;  /* 0x7ffffff005047892 */ /* 0x000fe2000f8ec0ff */
[----:B------:R-:W-:Y:S02]  /*0af0*/  MOV R5, RZ ;  /* 0x000000ff00057202 */ /* 0x000fe40000000f00 */
[----:B------:R-:W-:Y:S01]  /*0b00*/  MOV R6, R4 ;  /* 0x0000000400067202 */ /* 0x000fe20000000f00 */
[----:B------:R-:W-:-:S12]  /*0b10*/  UIADD3 UR7, UPT, UPT, -UR4, URZ, URZ ;  /* 0x000000ff04077290 */ /* 0x000fd8000fffe1ff */
.L_x_48:
[----:B------:R-:W1:Y:S02]  /*0b20*/  LDC.64 R20, c[0x0][0x380] ;  /* 0x0000e000ff147b82 */ /* 0x000e640000000a00 */
[----:B-1----:R-:W-:-:S05]  /*0b30*/  IMAD.WIDE R20, R6, 0x4, R20 ;  /* 0x0000000406147825 */ /* 0x002fca00078e0214 */
[----:B0-----:R-:W2:Y:S01]  /*0b40*/  LDG.E R8, desc[UR8][R20.64] ;  /* 0x0000000814087981 */ /* 0x001ea2000c1e1900 */
[----:B------:R-:W-:-:S05]  /*0b50*/  IMAD.WIDE R16, R3, 0x4, R20 ;  /* 0x0000000403107825 */ /* 0x000fca00078e0214 */
[----:B------:R0:W3:Y:S01]  /*0b60*/  LDG.E R7, desc[UR8][R16.64] ;  /* 0x0000000810077981 */ /* 0x0000e2000c1e1900 */
[----:B------:R-:W-:-:S05]  /*0b70*/  IMAD.WIDE R14, R3, 0x4, R16 ;  /* 0x00000004030e7825 */ /* 0x000fca00078e0210 */
[----:B------:R1:W4:Y:S01]  /*0b80*/  LDG.E R9, desc[UR8][R14.64] ;  /* 0x000000080e097981 */ /* 0x000322000c1e1900 */
[----:B------:R-:W-:-:S05]  /*0b90*/  IMAD.WIDE R22, R3, 0x4, R14 ;  /* 0x0000000403167825 */ /* 0x000fca00078e020e */
[----:B------:R-:W5:Y:S01]  /*0ba0*/  LDG.E R10, desc[UR8][R22.64] ;  /* 0x00000008160a7981 */ /* 0x000f62000c1e1900 */
[----:B------:R-:W-:-:S05]  /*0bb0*/  IMAD.WIDE R24, R3, 0x4, R22 ;  /* 0x0000000403187825 */ /* 0x000fca00078e0216 */
[----:B------:R-:W5:Y:S01]  /*0bc0*/  LDG.E R27, desc[UR8][R24.64] ;  /* 0x00000008181b7981 */ /* 0x000f62000c1e1900 */
[----:B------:R-:W-:-:S05]  /*0bd0*/  IMAD.WIDE R12, R3, 0x4, R24 ;  /* 0x00000004030c7825 */ /* 0x000fca00078e0218 */
[----:B------:R1:W5:Y:S01]  /*0be0*/  LDG.E R26, desc[UR8][R12.64] ;  /* 0x000000080c1a7981 */ /* 0x000362000c1e1900 */
[----:B------:R-:W-:-:S05]  /*0bf0*/  IMAD.WIDE R28, R3, 0x4, R12 ;  /* 0x00000004031c7825 */ /* 0x000fca00078e020c */
[----:B------:R1:W5:Y:S01]  /*0c00*/  LDG.E R11, desc[UR8][R28.64] ;  /* 0x000000081c0b7981 */ /* 0x000362000c1e1900 */
[----:B------:R-:W-:-:S04]  /*0c10*/  IMAD.WIDE R18, R3, 0x4, R28 ;  /* 0x0000000403127825 */ /* 0x000fc800078e021c */
[C---:B0-----:R-:W-:Y:S02]  /*0c20*/  IMAD.WIDE R16, R3.reuse, 0x4, R18 ;  /* 0x0000000403107825 */ /* 0x041fe400078e0212 */
[----:B------:R-:W5:Y:S02]  /*0c30*/  LDG.E R18, desc[UR8][R18.64] ;  /* 0x0000000812127981 */ /* 0x000f64000c1e1900 */
[C---:B-1----:R-:W-:Y:S02]  /*0c40*/  IMAD.WIDE R14, R3.reuse, 0x4, R16 ;  /* 0x00000004030e7825 */ /* 0x042fe400078e0210 */
[----:B------:R-:W5:Y:S02]  /*0c50*/  LDG.E R16, desc[UR8][R16.64] ;  /* 0x0000000810107981 */ /* 0x000f64000c1e1900 */
[C---:B------:R-:W-:Y:S02]  /*0c60*/  IMAD.WIDE R12, R3.reuse, 0x4, R14 ;  /* 0x00000004030c7825 */ /* 0x040fe400078e020e */
[----:B------:R-:W5:Y:S02]  /*0c70*/  LDG.E R14, desc[UR8][R14.64] ;  /* 0x000000080e0e7981 */ /* 0x000f64000c1e1900 */
[----:B------:R-:W-:-:S04]  /*0c80*/  IMAD.WIDE R20, R3, 0x4, R12 ;  /* 0x0000000403147825 */ /* 0x000fc800078e020c */
[C---:B------:R-:W-:Y:S01]  /*0c90*/  IMAD.WIDE R22, R3.reuse, 0x4, R20 ;  /* 0x0000000403167825 */ /* 0x040fe200078e0214 */
[----:B------:R0:W5:Y:S04]  /*0ca0*/  LDG.E R15, desc[UR8][R12.64] ;  /* 0x000000080c0f7981 */ /* 0x000168000c1e1900 */
[----:B------:R-:W5:Y:S01]  /*0cb0*/  LDG.E R20, desc[UR8][R20.64] ;  /* 0x0000000814147981 */ /* 0x000f62000c1e1900 */
[----:B------:R-:W-:-:S03]  /*0cc0*/  IMAD.WIDE R24, R3, 0x4, R22 ;  /* 0x0000000403187825 */ /* 0x000fc600078e0216 */
[----:B------:R-:W5:Y:S01]  /*0cd0*/  LDG.E R22, desc[UR8][R22.64] ;  /* 0x0000000816167981 */ /* 0x000f62000c1e1900 */
[----:B------:R-:W-:-:S03]  /*0ce0*/  IMAD.WIDE R28, R3, 0x4, R24 ;  /* 0x00000004031c7825 */ /* 0x000fc600078e0218 */
[----:B------:R-:W5:Y:S01]  /*0cf0*/  LDG.E R24, desc[UR8][R24.64] ;  /* 0x0000000818187981 */ /* 0x000f62000c1e1900 */
[----:B0-----:R-:W-:-:S03]  /*0d00*/  IMAD.WIDE R12, R3, 0x4, R28 ;  /* 0x00000004030c7825 */ /* 0x001fc600078e021c */
[----:B------:R-:W5:Y:S04]  /*0d10*/  LDG.E R28, desc[UR8][R28.64] ;  /* 0x000000081c1c7981 */ /* 0x000f68000c1e1900 */
[----:B------:R-:W5:Y:S01]  /*0d20*/  LDG.E R17, desc[UR8][R12.64] ;  /* 0x000000080c117981 */ /* 0x000f62000c1e1900 */
[----:B------:R-:W-:-:S04]  /*0d30*/  UIADD3 UR7, UPT, UPT, UR7, 0x10, URZ ;  /* 0x0000001007077890 */ /* 0x000fc8000fffe0ff */
[----:B------:R-:W-:Y:S01]  /*0d40*/  UISETP.NE.AND UP1, UPT, UR7, URZ, UPT ;  /* 0x000000ff0700728c */ /* 0x000fe2000bf25270 */
[----:B------:R-:W-:Y:S01]  /*0d50*/  LEA R6, R3, R6, 0x4 ;  /* 0x0000000603067211 */ /* 0x000fe200078e20ff */
        /* <DEDUP_REMOVED lines=16> */
[----:B------:R-:W-:Y:S06]  /*0e60*/  BRA.U UP1, `(.L_x_48) ;  /* 0xfffffffd012c7547 */ /* 0x000fec000b83ffff */
.L_x_47:
[----:B------:R-:W-:Y:S05]  /*0e70*/  BRA.U !UP0, `(.L_x_46) ;  /* 0x0000000108fc7547 */ /* 0x000fea000b800000 */
[----:B------:R-:W-:Y:S02]  /*0e80*/  UISETP.GE.U32.AND UP0, UPT, UR6, 0x8, UPT ;  /* 0x000000080600788c */ /* 0x000fe4000bf06070 */
[----:B------:R-:W-:-:S04]  /*0e90*/  ULOP3.LUT UR7, UR5, 0x7, URZ, 0xc0, !UPT ;  /* 0x0000000705077892 */ /* 0x000fc8000f8ec0ff */
[----:B------:R-:W-:-:S03]  /*0ea0*/  UISETP.NE.AND UP1, UPT, UR7, URZ, UPT ;  /* 0x000000ff0700728c */ /* 0x000fc6000bf25270 */
[----:B------:R-:W-:Y:S08]  /*0eb0*/  BRA.U !UP0, `(.L_x_49) ;  /* 0x00000001086c7547 */ /* 0x000ff0000b800000 */
[----:B------:R-:W1:Y:S01]  /*0ec0*/  LDC.64 R6, c[0x0][0x380] ;  /* 0x0000e000ff067b82 */ /* 0x000e620000000a00 */
[----:B------:R-:W-:-:S04]  /*0ed0*/  IMAD R9, R3, UR4, R4 ;  /* 0x0000000403097c24 */ /* 0x000fc8000f8e0204 */
[----:B-1----:R-:W-:-:S04]  /*0ee0*/  IMAD.WIDE R6, R9, 0x4, R6 ;  /* 0x0000000409067825 */ /* 0x002fc800078e0206 */
[C---:B------:R-:W-:Y:S02]  /*0ef0*/  IMAD.WIDE R8, R3.reuse, 0x4, R6 ;  /* 0x0000000403087825 */ /* 0x040fe400078e0206 */
[----:B0-----:R-:W2:Y:S02]  /*0f00*/  LDG.E R6, desc[UR8][R6.64] ;  /* 0x0000000806067981 */ /* 0x001ea4000c1e1900 */
[C---:B------:R-:W-:Y:S02]  /*0f10*/  IMAD.WIDE R10, R3.reuse, 0x4, R8 ;  /* 0x00000004030a7825 */ /* 0x040fe400078e0208 */
[----:B------:R-:W3:Y:S02]  /*0f20*/  LDG.E R9, desc[UR8][R8.64] ;  /* 0x0000000808097981 */ /* 0x000ee4000c1e1900 */
[C---:B------:R-:W-:Y:S02]  /*0f30*/  IMAD.WIDE R12, R3.reuse, 0x4, R10 ;  /* 0x00000004030c7825 */ /* 0x040fe400078e020a */
[----:B------:R-:W4:Y:S02]  /*0f40*/  LDG.E R11, desc[UR8][R10.64] ;  /* 0x000000080a0b7981 */ /* 0x000f24000c1e1900 */
[----:B------:R-:W-:-:S02]  /*0f50*/  IMAD.WIDE R14, R3, 0x4, R12 ;  /* 0x00000004030e7825 */ /* 0x000fc400078e020c */
[----:B------:R-:W5:Y:S02]  /*0f60*/  LDG.E R13, desc[UR8][R12.64] ;  /* 0x000000080c0d7981 */ /* 0x000f64000c1e1900 */
[C---:B------:R-:W-:Y:S02]  /*0f70*/  IMAD.WIDE R16, R3.reuse, 0x4, R14 ;  /* 0x0000000403107825 */ /* 0x040fe400078e020e */
[----:B------:R-:W5:Y:S02]  /*0f80*/  LDG.E R15, desc[UR8][R14.64] ;  /* 0x000000080e0f7981 */ /* 0x000f64000c1e1900 */
[C---:B------:R-:W-:Y:S02]  /*0f90*/  IMAD.WIDE R18, R3.reuse, 0x4, R16 ;  /* 0x0000000403127825 */ /* 0x040fe400078e0210 */
[----:B------:R-:W5:Y:S02]  /*0fa0*/  LDG.E R17, desc[UR8][R16.64] ;  /* 0x0000000810117981 */ /* 0x000f64000c1e1900 */
[----:B------:R-:W-:-:S02]  /*0fb0*/  IMAD.WIDE R20, R3, 0x4, R18 ;  /* 0x0000000403147825 */ /* 0x000fc400078e0212 */
[----:B------:R-:W5:Y:S04]  /*0fc0*/  LDG.E R19, desc[UR8][R18.64] ;  /* 0x0000000812137981 */ /* 0x000f68000c1e1900 */
[----:B------:R-:W5:Y:S01]  /*0fd0*/  LDG.E R21, desc[UR8][R20.64] ;  /* 0x0000000814157981 */ /* 0x000f62000c1e1900 */
[----:B------:R-:W-:Y:S01]  /*0fe0*/  UIADD3 UR4, UPT, UPT, UR4, 0x8, URZ ;  /* 0x0000000804047890 */ /* 0x000fe2000fffe0ff */
        /* <DEDUP_REMOVED lines=8> */
.L_x_49:
        /* <DEDUP_REMOVED lines=12> */
[----:B------:R-:W-:Y:S02]  /*1130*/  IMAD.WIDE R12, R3, 0x4, R10 ;  /* 0x00000004030c7825 */ /* 0x000fe400078e020a */
[----:B------:R-:W4:Y:S04]  /*1140*/  LDG.E R10, desc[UR8][R10.64] ;  /* 0x000000080a0a7981 */ /* 0x000f28000c1e1900 */
[----:B------:R-:W5:Y:S01]  /*1150*/  LDG.E R12, desc[UR8][R12.64] ;  /* 0x000000080c0c7981 */ /* 0x000f62000c1e1900 */
[----:B------:R-:W-:Y:S01]  /*1160*/  UIADD3 UR4, UPT, UPT, UR4, 0x4, URZ ;  /* 0x0000000404047890 */ /* 0x000fe2000fffe0ff */
[----:B--2---:R-:W-:-:S04]  /*1170*/  FADD R5, R5, R6 ;  /* 0x0000000605057221 */ /* 0x004fc80000000000 */
[----:B---3--:R-:W-:-:S04]  /*1180*/  FADD R5, R5, R8 ;  /* 0x0000000805057221 */ /* 0x008fc80000000000 */
[----:B----4-:R-:W-:-:S04]  /*1190*/  FADD R5, R5, R10 ;  /* 0x0000000a05057221 */ /* 0x010fc80000000000 */
[----:B-----5:R-:W-:-:S07]  /*11a0*/  FADD R5, R5, R12 ;  /* 0x0000000c05057221 */ /* 0x020fce0000000000 */
.L_x_50:
[----:B------:R-:W-:Y:S05]  /*11b0*/  BRA.U !UP1, `(.L_x_46) ;  /* 0x00000001092c7547 */ /* 0x000fea000b800000 */
[----:B------:R-:W1:Y:S01]  /*11c0*/  LDC.64 R8, c[0x0][0x380] ;  /* 0x0000e000ff087b82 */ /* 0x000e620000000a00 */
[----:B------:R-:W-:Y:S01]  /*11d0*/  IADD3 R0, PT, PT, -R0, UR4, RZ ;  /* 0x0000000400007c10 */ /* 0x000fe2000fffe1ff */
[----:B------:R-:W-:-:S04]  /*11e0*/  UIADD3 UR4, UPT, UPT, -UR5, URZ, URZ ;  /* 0x000000ff05047290 */ /* 0x000fc8000fffe1ff */
[----:B------:R-:W-:-:S08]  /*11f0*/  IMAD R0, R0, R3, R2 ;  /* 0x0000000300007224 */ /* 0x000fd000078e0202 */
.L_x_51:
[----:B-1----:R-:W-:-:S06]  /*1200*/  IMAD.WIDE R6, R0, 0x4, R8 ;  /* 0x0000000400067825 */ /* 0x002fcc00078e0208 */
[----:B0-----:R-:W2:Y:S01]  /*1210*/  LDG.E R6, desc[UR8][R6.64] ;  /* 0x0000000806067981 */ /* 0x001ea2000c1e1900 */
[----:B------:R-:W-:Y:S01]  /*1220*/  UIADD3 UR4, UPT, UPT, UR4, 0x1, URZ ;  /* 0x0000000104047890 */ /* 0x000fe2000fffe0ff */
[----:B------:R-:W-:-:S03]  /*1230*/  IADD3 R0, PT, PT, R0, R3, RZ ;  /* 0x0000000300007210 */ /* 0x000fc60007ffe0ff */
[----:B------:R-:W-:Y:S01]  /*1240*/  UISETP.NE.AND UP0, UPT, UR4, URZ, UPT ;  /* 0x000000ff0400728c */ /* 0x000fe2000bf05270 */
[----:B--2---:R-:W-:-:S08]  /*1250*/  FADD R5, R6, R5 ;  /* 0x0000000506057221 */ /* 0x004fd00000000000 */
[----:B------:R-:W-:Y:S05]  /*1260*/  BRA.U UP0, `(.L_x_51) ;  /* 0xfffffffd00e47547 */ /* 0x000fea000b83ffff */
.L_x_46:
[----:B------:R-:W1:Y:S02]  /*1270*/  LDC.64 R2, c[0x0][0x398] ;  /* 0x0000e600ff027b82 */ /* 0x000e640000000a00 */
[----:B-1----:R-:W-:-:S05]  /*1280*/  IMAD.WIDE R2, R4, 0x4, R2 ;  /* 0x0000000404027825 */ /* 0x002fca00078e0202 */
[----:B0-----:R-:W-:Y:S01]  /*1290*/  STG.E desc[UR8][R2.64], R5 ;  /* 0x0000000502007986 */ /* 0x001fe2000c101908 */
[----:B------:R-:W-:Y:S05]  /*12a0*/  EXIT ;  /* 0x000000000000794d */ /* 0x000fea0003800000 */
.L_x_52:
        /* <DEDUP_REMOVED lines=13> */
.L_x_61:


//--------------------- .text._Z27SoftmaxCrossEntropyBackwardPfPKfPKiii --------------------------
	.section	.text._Z27SoftmaxCrossEntropyBackwardPfPKfPKiii,"ax",@progbits
	.align	128
        .global         _Z27SoftmaxCrossEntropyBackwardPfPKfPKiii
        .type           _Z27SoftmaxCrossEntropyBackwardPfPKfPKiii,@function
        .size           _Z27SoftmaxCrossEntropyBackwardPfPKfPKiii,(.L_x_62 - _Z27SoftmaxCrossEntropyBackwardPfPKfPKiii)
        .other          _Z27SoftmaxCrossEntropyBackwardPfPKfPKiii,@"STO_CUDA_ENTRY STV_DEFAULT"
_Z27SoftmaxCrossEntropyBackwardPfPKfPKiii:
.text._Z27SoftmaxCrossEntropyBackwardPfPKfPKiii:
[----:B------:R-:W-:Y:S01]  /*0000*/  LDC R1, c[0x0][0x37c] ;  /* 0x0000df00ff017b82 */ /* 0x000fe20000000800 */
[----:B------:R-:W0:Y:S07]  /*0010*/  S2R R0, SR_CTAID.X ;  /* 0x0000000000007919 */ /* 0x000e2e0000002500 */
[----:B------:R-:W1:Y:S01]  /*0020*/  LDC.64 R2, c[0x0][0x398] ;  /* 0x0000e600ff027b82 */ /* 0x000e620000000a00 */
[----:B------:R-:W0:Y:S01]  /*0030*/  LDCU UR4, c[0x0][0x360] ;  /* 0x00006c00ff0477ac */ /* 0x000e220008000800 */
[----:B------:R-:W0:Y:S02]  /*0040*/  S2R R5, SR_TID.X ;  /* 0x0000000000057919 */ /* 0x000e240000002100 */
[----:B0-----:R-:W-:-:S02]  /*0050*/  IMAD R0, R0, UR4, R5 ;  /* 0x0000000400007c24 */ /* 0x001fc4000f8e0205 */
[----:B-1----:R-:W-:-:S05]  /*0060*/  IMAD R5, R3, R2, RZ ;  /* 0x0000000203057224 */ /* 0x002fca00078e02ff */
[----:B------:R-:W-:-:S13]  /*0070*/  ISETP.GE.AND P0, PT, R0, R5, PT ;  /* 0x000000050000720c */ /* 0x000fda0003f06270 */
[----:B------:R-:W-:Y:S05]  /*0080*/  @P0 EXIT ;  /* 0x000000000000094d */ /* 0x000fea0003800000 */
[----:B------:R-:W-:Y:S01]  /*0090*/  IABS R7, R3 ;  /* 0x0000000300077213 */ /* 0x000fe20000000000 */
[----:B------:R-:W0:Y:S03]  /*00a0*/  LDCU.64 UR4, c[0x0][0x358] ;  /* 0x00006b00ff0477ac */ /* 0x000e260008000a00 */
[----:B------:R-:W1:Y:S08]  /*00b0*/  I2F.RP R2, R7 ;  /* 0x0000000700027306 */ /* 0x000e700000209400 */
[----:B-1----:R-:W1:Y:S02]  /*00c0*/  MUFU.RCP R2, R2 ;  /* 0x0000000200027308 */ /* 0x002e640000001000 */
[----:B-1----:R-:W-:-:S06]  /*00d0*/  VIADD R4, R2, 0xffffffe ;  /* 0x0ffffffe02047836 */ /* 0x002fcc0000000000 */
[----:B------:R1:W2:Y:S02]  /*00e0*/  F2I.FTZ.U32.TRUNC.NTZ R5, R4 ;  /* 0x0000000400057305 */ /* 0x0002a4000021f000 */
[----:B-1----:R-:W-:Y:S02]  /*00f0*/  HFMA2 R4, -RZ, RZ, 0, 0 ;  /* 0x00000000ff047431 */ /* 0x002fe400000001ff */
[----:B--2---:R-:W-:-:S04]  /*0100*/  IMAD.MOV R6, RZ, RZ, -R5 ;  /* 0x000000ffff067224 */ /* 0x004fc800078e0a05 */
[----:B------:R-:W-:Y:S01]  /*0110*/  IMAD R9, R6, R7, RZ ;  /* 0x0000000706097224 */ /* 0x000fe200078e02ff */
[----:B------:R-:W-:-:S03]  /*0120*/  IABS R6, R0 ;  /* 0x0000000000067213 */ /* 0x000fc60000000000 */
[----:B------:R-:W-:-:S06]  /*0130*/  IMAD.HI.U32 R5, R5, R9, R4 ;  /* 0x0000000905057227 */ /* 0x000fcc00078e0004 */
[----:B------:R-:W-:Y:S02]  /*0140*/  IMAD.HI.U32 R8, R5, R6, RZ ;  /* 0x0000000605087227 */ /* 0x000fe400078e00ff */
[----:B------:R-:W1:Y:S02]  /*0150*/  LDC.64 R4, c[0x0][0x390] ;  /* 0x0000e400ff047b82 */ /* 0x000e640000000a00 */
[----:B------:R-:W-:-:S04]  /*0160*/  IMAD.MOV R2, RZ, RZ, -R8 ;  /* 0x000000ffff027224 */ /* 0x000fc800078e0a08 */
[----:B------:R-:W-:-:S05]  /*0170*/  IMAD R2, R7, R2, R6 ;  /* 0x0000000207027224 */ /* 0x000fca00078e0206 */
[----:B------:R-:W-:-:S13]  /*0180*/  ISETP.GT.U32.AND P2, PT, R7, R2, PT ;  /* 0x000000020700720c */ /* 0x000fda0003f44070 */
[-C--:B------:R-:W-:Y:S01]  /*0190*/  @!P2 IADD3 R2, PT, PT, R2, -R7.reuse, RZ ;  /* 0x800000070202a210 */ /* 0x080fe20007ffe0ff */
[----:B------:R-:W-:Y:S01]  /*01a0*/  @!P2 VIADD R8, R8, 0x1 ;  /* 0x000000010808a836 */ /* 0x000fe20000000000 */
[----:B------:R-:W-:Y:S02]  /*01b0*/  ISETP.NE.AND P2, PT, R3, RZ, PT ;  /* 0x000000ff0300720c */ /* 0x000fe40003f45270 */
[----:B------:R-:W-:Y:S02]  /*01c0*/  ISETP.GE.U32.AND P0, PT, R2, R7, PT ;  /* 0x000000070200720c */ /* 0x000fe40003f06070 */
[----:B------:R-:W-:Y:S01]  /*01d0*/  LOP3.LUT R2, R0, R3, RZ, 0x3c, !PT ;  /* 0x0000000300027212 */ /* 0x000fe200078e3cff */
[----:B------:R-:W2:Y:S03]  /*01e0*/  LDC.64 R6, c[0x0][0x388] ;  /* 0x0000e200ff067b82 */ /* 0x000ea60000000a00 */
[----:B------:R-:W-:-:S07]  /*01f0*/  ISETP.GE.AND P1, PT, R2, RZ, PT ;  /* 0x000000ff0200720c */ /* 0x000fce0003f26270 */
[----:B------:R-:W-:-:S05]  /*0200*/  @P0 IADD3 R8, PT, PT, R8, 0x1, RZ ;  /* 0x0000000108080810 */ /* 0x000fca0007ffe0ff */
[----:B------:R-:W-:Y:S02]  /*0210*/  IMAD.MOV.U32 R11, RZ, RZ, R8 ;  /* 0x000000ffff0b7224 */ /* 0x000fe400078e0008 */
[----:B------:R-:W3:Y:S03]  /*0220*/  LDC.64 R8, c[0x0][0x380] ;  /* 0x0000e000ff087b82 */ /* 0x000ee60000000a00 */
[----:B------:R-:W-:Y:S02]  /*0230*/  @!P1 IADD3 R11, PT, PT, -R11, RZ, RZ ;  /* 0x000000ff0b0b9210 */ /* 0x000fe40007ffe1ff */
[----:B------:R-:W-:-:S05]  /*0240*/  @!P2 LOP3.LUT R11, RZ, R3, RZ, 0x33, !PT ;  /* 0x00000003ff0ba212 */ /* 0x000fca00078e33ff */
[----:B-1----:R-:W-:-:S06]  /*0250*/  IMAD.WIDE R4, R11, 0x4, R4 ;  /* 0x000000040b047825 */ /* 0x002fcc00078e0204 */
[----:B0-----:R-:W4:Y:S01]  /*0260*/  LDG.E R4, desc[UR4][R4.64] ;  /* 0x0000000404047981 */ /* 0x001f22000c1e1900 */
[----:B--2---:R-:W-:-:S06]  /*0270*/  IMAD.WIDE R6, R0, 0x4, R6 ;  /* 0x0000000400067825 */ /* 0x004fcc00078e0206 */
[----:B------:R-:W2:Y:S01]  /*0280*/  LDG.E R6, desc[UR4][R6.64] ;  /* 0x0000000406067981 */ /* 0x000ea2000c1e1900 */
[----:B------:R-:W-:-:S05]  /*0290*/  IADD3 R11, PT, PT, -R11, RZ, RZ ;  /* 0x000000ff0b0b7210 */ /* 0x000fca0007ffe1ff */
[----:B------:R-:W-:-:S05]  /*02a0*/  IMAD R3, R3, R11, R0 ;  /* 0x0000000b03037224 */ /* 0x000fca00078e0200 */
[----:B----4-:R-:W-:Y:S01]  /*02b0*/  ISETP.NE.AND P0, PT, R3, R4, PT ;  /* 0x000000040300720c */ /* 0x010fe20003f05270 */
[----:B---3--:R-:W-:-:S03]  /*02c0*/  IMAD.WIDE R2, R0, 0x4, R8 ;  /* 0x0000000400027825 */ /* 0x008fc600078e0208 */
[----:B------:R-:W-:-:S05]  /*02d0*/  FSEL R11, RZ, 1, P0 ;  /* 0x3f800000ff0b7808 */ /* 0x000fca0000000000 */
[----:B--2---:R-:W-:-:S05]  /*02e0*/  FADD R11, R6, -R11 ;  /* 0x8000000b060b7221 */ /* 0x004fca0000000000 */
[----:B------:R-:W-:Y:S01]  /*02f0*/  STG.E desc[UR4][R2.64], R11 ;  /* 0x0000000b02007986 */ /* 0x000fe2000c101904 */
[----:B------:R-:W-:Y:S05]  /*0300*/  EXIT ;  /* 0x000000000000794d */ /* 0x000fea0003800000 */
.L_x_53:
        /* <DEDUP_REMOVED lines=15> */
.L_x_62:


//--------------------- .nv.shared.reserved.0     --------------------------
	.section	.nv.shared.reserved.0,"aw",@nobits
	.weak		__nv_reservedSMEM_offset_0_alias
	.size		__nv_reservedSMEM_offset_0_alias, 0, 64
	.other		__nv_reservedSMEM_offset_0_alias,@"STO_CUDA_RESERVED_SHARED STV_DEFAULT"
__nv_reservedSMEM_offset_0_alias:
	.zero		0
	.zero		64


//--------------------- .nv.constant0._Z11SGDBackwardPfPKffi --------------------------
	.section	.nv.constant0._Z11SGDBackwardPfPKffi,"a",@progbits
	.sectionflags	@""
	.align	4
.nv.constant0._Z11SGDBackwardPfPKffi:
	.zero		920


//--------------------- .nv.constant0._Z12ConvBackwardPKfS0_Pfiiiiiiii --------------------------
	.section	.nv.constant0._Z12ConvBackwardPKfS0_Pfiiiiiiii,"a",@progbits
	.sectionflags	@""
	.align	4
.nv.constant0._Z12ConvBackwardPKfS0_Pfiiiiiiii:
	.zero		952


//--------------------- .nv.constant0._Z17ConvLayerBackwardPKfS0_PfS1_iiiiiiii --------------------------
	.section	.nv.constant0._Z17ConvLayerBackwardPKfS0_PfS1_iiiiiiii,"a",@progbits
	.sectionflags	@""
	.align	4
.nv.constant0._Z17ConvLayerBackwardPKfS0_PfS1_iiiiiiii:
	.zero		960


//--------------------- .nv.constant0._Z12ReLUBackwardPKfS0_Pfi --------------------------
	.section	.nv.constant0._Z12ReLUBackwardPKfS0_Pfi,"a",@progbits
	.sectionflags	@""
	.align	4
.nv.constant0._Z12ReLUBackwardPKfS0_Pfi:
	.zero		924


//--------------------- .nv.constant0._Z15MaxPoolBackwardPKfPfPKiiiii --------------------------
	.section	.nv.constant0._Z15MaxPoolBackwardPKfPfPKiiiii,"a",@progbits
	.sectionflags	@""
	.align	4
.nv.constant0._Z15MaxPoolBackwardPKfPfPKiiiii:
	.zero		936


//--------------------- .nv.constant0._Z15FlattenBackwardPKfPfiiiii --------------------------
	.section	.nv.constant0._Z15FlattenBackwardPKfPfiiiii,"a",@progbits
	.sectionflags	@""
	.align	4
.nv.constant0._Z15FlattenBackwardPKfPfiiiii:
	.zero		932


//--------------------- .nv.constant0._Z22FullyConnectedBackwardPKfS0_Pfiii --------------------------
	.section	.nv.constant0._Z22FullyConnectedBackwardPKfS0_Pfiii,"a",@progbits
	.sectionflags	@""
	.align	4
.nv.constant0._Z22FullyConnectedBackwardPKfS0_Pfiii:
	.zero		932


//--------------------- .nv.constant0._Z27FullyConnectedLayerBackwardPKfS0_PfS1_iii --------------------------
	.section	.nv.constant0._Z27FullyConnectedLayerBackwardPKfS0_PfS1_iii,"a",@progbits
	.sectionflags	@""
	.align	4
.nv.constant0._Z27FullyConnectedLayerBackwardPKfS0_PfS1_iii:
	.zero		940


//--------------------- .nv.constant0._Z27SoftmaxCrossEntropyBackwardPfPKfPKiii --------------------------
	.section	.nv.constant0._Z27SoftmaxCrossEntropyBackwardPfPKfPKiii,"a",@progbits
	.sectionflags	@""
	.align	4
.nv.constant0._Z27SoftmaxCrossEntropyBackwardPfPKfPKiii:
	.zero		928


//--------------------- SYMBOLS --------------------------

	.type		.nv.reservedSmem.offset0,@object
	.size		.nv.reservedSmem.offset0,0x4
